	.target	sm_90a

	.elftype	@"ET_EXEC"


//--------------------- .note.nv.tkinfo           --------------------------
	.section	.note.nv.tkinfo,"",@"SHT_NOTE"
	.sectionflags	@"SHF_NOTE_NV_TKINFO"
	.tkinfo
        /*0018*/ 	.word	0x00000002
        /*0030*/ 	.string	""
        /*0030*/ 	.string	"ptxas"
        /*0030*/ 	.string	"Cuda compilation tools, release 13.0, V13.0.88"
        /*0030*/ 	.string	"Build cuda_13.0.r13.0/compiler.36424714_0"
        /*0030*/ 	.string	"-arch sm_90a -m 64 "



//--------------------- .note.nv.cuinfo           --------------------------
	.section	.note.nv.cuinfo,"",@"SHT_NOTE"
	.sectionflags	@"SHF_NOTE_NV_CUINFO"
        /*0018*/ 	.short	0x0002
        /*001a*/ 	.short	0x005a
        /*001c*/ 	.short	0x0082
	.zero		2


//--------------------- .nv.info                  --------------------------
	.section	.nv.info,"",@"SHT_CUDA_INFO"
	.align	4


	//----- nvinfo : EIATTR_REGCOUNT
	.align		4
        /*0000*/ 	.byte	0x04, 0x2f
        /*0002*/ 	.short	(.L_15 - .L_14)
	.align		4
.L_14:
        /*0004*/ 	.word	index@(_ZN7cutlass13device_kernelINS_4gemm6kernel13GemmUniversalIN4cute5tupleIJiiiiEEENS1_10collective13CollectiveMmaINS1_34MainloopSm90TmaGmmaWarpSpecializedILi4ENS5_IJNS4_1CILi1EEESB_SB_EEENS1_35KernelTmaWarpSpecializedCooperativeEEENS5_IJNSA_ILi384EEENSA_ILi48EEENSA_ILi64EEEEEENS_10bfloat16_tENS5_IJlSB_lEEESJ_SK_NS4_8TiledMMAINS4_8MMA_AtomIJNS4_4SM904GMMA27MMA_64x16x16_F32BF16BF16_SSILNSO_5MajorE0ELSQ_0ELNSO_7ScaleInE1ELSR_1EEEEEENS4_6LayoutINS5_IJNSA_ILi2EEESB_SB_EEENS5_IJSB_NSA_ILi0EEESX_EEEEENS5_IJNS4_10UnderscoreES10_S10_EEEEENS4_13SM90_TMA_LOADENS4_14ComposedLayoutINS4_7SwizzleILi3ELi4ELi3EEENS4_18smem_ptr_flag_bitsILi16EEENSU_INS5_IJNSA_ILi8EEESH_EEENS5_IJSH_SB_EEEEEEEvNS4_8identityES13_S1D_vS1E_EENS_8epilogue10collective6detail29Sm90TmaWarpSpecializedAdapterINS1H_15DefaultEpilogueISJ_SK_SK_NS1G_6thread17LinearCombinationISJ_Li1EffLNS1L_9ScaleType4KindE0ELNS_15FloatRoundStyleE2ESJ_EENS1_15EpilogueDefaultEEEEEvvEEEEvNT_6ParamsE)
        /*0008*/ 	.word	0x000000a8


	//----- nvinfo : EIATTR_FRAME_SIZE
	.align		4
.L_15:
        /*000c*/ 	.byte	0x04, 0x11
        /*000e*/ 	.short	(.L_17 - .L_16)
	.align		4
.L_16:
        /*0010*/ 	.word	index@(_ZN7cutlass13device_kernelINS_4gemm6kernel13GemmUniversalIN4cute5tupleIJiiiiEEENS1_10collective13CollectiveMmaINS1_34MainloopSm90TmaGmmaWarpSpecializedILi4ENS5_IJNS4_1CILi1EEESB_SB_EEENS1_35KernelTmaWarpSpecializedCooperativeEEENS5_IJNSA_ILi384EEENSA_ILi48EEENSA_ILi64EEEEEENS_10bfloat16_tENS5_IJlSB_lEEESJ_SK_NS4_8TiledMMAINS4_8MMA_AtomIJNS4_4SM904GMMA27MMA_64x16x16_F32BF16BF16_SSILNSO_5MajorE0ELSQ_0ELNSO_7ScaleInE1ELSR_1EEEEEENS4_6LayoutINS5_IJNSA_ILi2EEESB_SB_EEENS5_IJSB_NSA_ILi0EEESX_EEEEENS5_IJNS4_10UnderscoreES10_S10_EEEEENS4_13SM90_TMA_LOADENS4_14ComposedLayoutINS4_7SwizzleILi3ELi4ELi3EEENS4_18smem_ptr_flag_bitsILi16EEENSU_INS5_IJNSA_ILi8EEESH_EEENS5_IJSH_SB_EEEEEEEvNS4_8identityES13_S1D_vS1E_EENS_8epilogue10collective6detail29Sm90TmaWarpSpecializedAdapterINS1H_15DefaultEpilogueISJ_SK_SK_NS1G_6thread17LinearCombinationISJ_Li1EffLNS1L_9ScaleType4KindE0ELNS_15FloatRoundStyleE2ESJ_EENS1_15EpilogueDefaultEEEEEvvEEEEvNT_6ParamsE)
        /*0014*/ 	.word	0x00000000


	//----- nvinfo : EIATTR_MIN_STACK_SIZE
	.align		4
.L_17:
        /*0018*/ 	.byte	0x04, 0x12
        /*001a*/ 	.short	(.L_19 - .L_18)
	.align		4
.L_18:
        /*001c*/ 	.word	index@(_ZN7cutlass13device_kernelINS_4gemm6kernel13GemmUniversalIN4cute5tupleIJiiiiEEENS1_10collective13CollectiveMmaINS1_34MainloopSm90TmaGmmaWarpSpecializedILi4ENS5_IJNS4_1CILi1EEESB_SB_EEENS1_35KernelTmaWarpSpecializedCooperativeEEENS5_IJNSA_ILi384EEENSA_ILi48EEENSA_ILi64EEEEEENS_10bfloat16_tENS5_IJlSB_lEEESJ_SK_NS4_8TiledMMAINS4_8MMA_AtomIJNS4_4SM904GMMA27MMA_64x16x16_F32BF16BF16_SSILNSO_5MajorE0ELSQ_0ELNSO_7ScaleInE1ELSR_1EEEEEENS4_6LayoutINS5_IJNSA_ILi2EEESB_SB_EEENS5_IJSB_NSA_ILi0EEESX_EEEEENS5_IJNS4_10UnderscoreES10_S10_EEEEENS4_13SM90_TMA_LOADENS4_14ComposedLayoutINS4_7SwizzleILi3ELi4ELi3EEENS4_18smem_ptr_flag_bitsILi16EEENSU_INS5_IJNSA_ILi8EEESH_EEENS5_IJSH_SB_EEEEEEEvNS4_8identityES13_S1D_vS1E_EENS_8epilogue10collective6detail29Sm90TmaWarpSpecializedAdapterINS1H_15DefaultEpilogueISJ_SK_SK_NS1G_6thread17LinearCombinationISJ_Li1EffLNS1L_9ScaleType4KindE0ELNS_15FloatRoundStyleE2ESJ_EENS1_15EpilogueDefaultEEEEEvvEEEEvNT_6ParamsE)
        /*0020*/ 	.word	0x00000000
.L_19:


//--------------------- .nv.compat                --------------------------
	.section	.nv.compat,"",@"SHT_CUDA_COMPAT_INFO"
	.align	4
        /*0000*/ 	.byte	0x02, 0x09, 0x01, 0x00, 0x02, 0x02, 0x04, 0x00, 0x02, 0x05, 0x05, 0x00, 0x03, 0x07, 0x01, 0x01
        /*0010*/ 	.byte	0x02, 0x03, 0x01, 0x00, 0x02, 0x06, 0x01, 0x00, 0x04, 0x0b, 0x08, 0x00, 0x00, 0x00, 0x00, 0x00
        /*0020*/ 	.byte	0x00, 0x00, 0x00, 0x00


//--------------------- .nv.info._ZN7cutlass13device_kernelINS_4gemm6kernel13GemmUniversalIN4cute5tupleIJiiiiEEENS1_10collective13CollectiveMmaINS1_34MainloopSm90TmaGmmaWarpSpecializedILi4ENS5_IJNS4_1CILi1EEESB_SB_EEENS1_35KernelTmaWarpSpecializedCooperativeEEENS5_IJNSA_ILi384EEENSA_ILi48EEENSA_ILi64EEEEEENS_10bfloat16_tENS5_IJlSB_lEEESJ_SK_NS4_8TiledMMAINS4_8MMA_AtomIJNS4_4SM904GMMA27MMA_64x16x16_F32BF16BF16_SSILNSO_5MajorE0ELSQ_0ELNSO_7ScaleInE1ELSR_1EEEEEENS4_6LayoutINS5_IJNSA_ILi2EEESB_SB_EEENS5_IJSB_NSA_ILi0EEESX_EEEEENS5_IJNS4_10UnderscoreES10_S10_EEEEENS4_13SM90_TMA_LOADENS4_14ComposedLayoutINS4_7SwizzleILi3ELi4ELi3EEENS4_18smem_ptr_flag_bitsILi16EEENSU_INS5_IJNSA_ILi8EEESH_EEENS5_IJSH_SB_EEEEEEEvNS4_8identityES13_S1D_vS1E_EENS_8epilogue10collective6detail29Sm90TmaWarpSpecializedAdapterINS1H_15DefaultEpilogueISJ_SK_SK_NS1G_6thread17LinearCombinationISJ_Li1EffLNS1L_9ScaleType4KindE0ELNS_15FloatRoundStyleE2ESJ_EENS1_15EpilogueDefaultEEEEEvvEEEEvNT_6ParamsE --------------------------
	.section	.nv.info._ZN7cutlass13device_kernelINS_4gemm6kernel13GemmUniversalIN4cute5tupleIJiiiiEEENS1_10collective13CollectiveMmaINS1_34MainloopSm90TmaGmmaWarpSpecializedILi4ENS5_IJNS4_1CILi1EEESB_SB_EEENS1_35KernelTmaWarpSpecializedCooperativeEEENS5_IJNSA_ILi384EEENSA_ILi48EEENSA_ILi64EEEEEENS_10bfloat16_tENS5_IJlSB_lEEESJ_SK_NS4_8TiledMMAINS4_8MMA_AtomIJNS4_4SM904GMMA27MMA_64x16x16_F32BF16BF16_SSILNSO_5MajorE0ELSQ_0ELNSO_7ScaleInE1ELSR_1EEEEEENS4_6LayoutINS5_IJNSA_ILi2EEESB_SB_EEENS5_IJSB_NSA_ILi0EEESX_EEEEENS5_IJNS4_10UnderscoreES10_S10_EEEEENS4_13SM90_TMA_LOADENS4_14ComposedLayoutINS4_7SwizzleILi3ELi4ELi3EEENS4_18smem_ptr_flag_bitsILi16EEENSU_INS5_IJNSA_ILi8EEESH_EEENS5_IJSH_SB_EEEEEEEvNS4_8identityES13_S1D_vS1E_EENS_8epilogue10collective6detail29Sm90TmaWarpSpecializedAdapterINS1H_15DefaultEpilogueISJ_SK_SK_NS1G_6thread17LinearCombinationISJ_Li1EffLNS1L_9ScaleType4KindE0ELNS_15FloatRoundStyleE2ESJ_EENS1_15EpilogueDefaultEEEEEvvEEEEvNT_6ParamsE,"",@"SHT_CUDA_INFO"
	.sectionflags	@""
	.align	4


	//----- nvinfo : EIATTR_CUDA_API_VERSION
	.align		4
        /*0000*/ 	.byte	0x04, 0x37
        /*0002*/ 	.short	(.L_21 - .L_20)
.L_20:
        /*0004*/ 	.word	0x00000082


	//----- nvinfo : EIATTR_KPARAM_INFO
	.align		4
.L_21:
        /*0008*/ 	.byte	0x04, 0x17
        /*000a*/ 	.short	(.L_23 - .L_22)
.L_22:
        /*000c*/ 	.word	0x00000000
        /*0010*/ 	.short	0x0000
        /*0012*/ 	.short	0x0070
        /*0014*/ 	.byte	0x00, 0xf0, 0x01, 0x10


	//----- nvinfo : EIATTR_SPARSE_MMA_MASK
	.align		4
.L_23:
        /*0018*/ 	.byte	0x03, 0x50
        /*001a*/ 	.short	0x0000


	//----- nvinfo : EIATTR_MAXREG_COUNT
	.align		4
        /*001c*/ 	.byte	0x03, 0x1b
        /*001e*/ 	.short	0x00a8


	//----- nvinfo : EIATTR_NUM_BARRIERS
	.align		4
        /*0020*/ 	.byte	0x02, 0x4c
        /*0022*/ 	.byte	0x01
	.zero		1


	//----- nvinfo : EIATTR_EXTERNS
	.align		4
        /*0024*/ 	.byte	0x04, 0x0f
        /*0026*/ 	.short	(.L_25 - .L_24)


	//   ....[0]....
	.align		4
.L_24:
        /*0028*/ 	.word	index@(__assertfail)


	//----- nvinfo : EIATTR_MERCURY_ISA_VERSION
	.align		4
.L_25:
        /*002c*/ 	.byte	0x03, 0x5f
        /*002e*/ 	.short	0x0101


	//----- nvinfo : EIATTR_INT_WARP_WIDE_INSTR_OFFSETS
	.align		4
        /*0030*/ 	.byte	0x04, 0x31
        /*0032*/ 	.short	(.L_27 - .L_26)


	//   ....[0]....
.L_26:
        /*0034*/ 	.word	0x000003b0


	//   ....[1]....
        /*0038*/ 	.word	0x000003c0


	//   ....[2]....
        /*003c*/ 	.word	0x000004e0


	//----- nvinfo : EIATTR_COOP_GROUP_MASK_REGIDS
	.align		4
.L_27:
        /*0040*/ 	.byte	0x04, 0x29
        /*0042*/ 	.short	(.L_29 - .L_28)


	//   ....[0]....
.L_28:
        /*0044*/ 	.word	0xffffffff


	//   ....[1]....
        /*0048*/ 	.word	0xffffffff


	//   ....[2]....
        /*004c*/ 	.word	0xffffffff


	//   ....[3]....
        /*0050*/ 	.word	0xffffffff


	//   ....[4]....
        /*0054*/ 	.word	0xffffffff


	//----- nvinfo : EIATTR_COOP_GROUP_INSTR_OFFSETS
	.align		4
.L_29:
        /*0058*/ 	.byte	0x04, 0x28
        /*005a*/ 	.short	(.L_31 - .L_30)


	//   ....[0]....
.L_30:
        /*005c*/ 	.word	0x00000060


	//   ....[1]....
        /*0060*/ 	.word	0x00000070


	//   ....[2]....
        /*0064*/ 	.word	0x00000130


	//   ....[3]....
        /*0068*/ 	.word	0x000002c0


	//   ....[4]....
        /*006c*/ 	.word	0x00001160


	//----- nvinfo : EIATTR_REG_RECONFIG
	.align		4
.L_31:
        /*0070*/ 	.byte	0x01, 0x54
	.zero		2


	//----- nvinfo : EIATTR_SYSCALL_OFFSETS
	.align		4
        /*0074*/ 	.byte	0x04, 0x46
        /*0076*/ 	.short	(.L_33 - .L_32)


	//   ....[0]....
.L_32:
        /*0078*/ 	.word	0x00001350


	//----- nvinfo : EIATTR_MBARRIER_INSTR_OFFSETS
	.align		4
.L_33:
        /*007c*/ 	.byte	0x04, 0x39
        /*007e*/ 	.short	(.L_35 - .L_34)


	//   ....[0]....
.L_34:
        /*0080*/ 	.word	0x00000230
        /*0084*/ 	.word	0x000000ff
        /*0088*/ 	.word	0x00000000
        /*008c*/ 	.short	0x0100
        /*008e*/ 	.byte	0x08
	.zero		1


	//   ....[1]....
        /*0090*/ 	.word	0x00000240
        /*0094*/ 	.word	0x000000ff
        /*0098*/ 	.word	0x00000020
        /*009c*/ 	.short	0x0100
        /*009e*/ 	.byte	0x08
	.zero		1


	//   ....[2]....
        /*00a0*/ 	.word	0x00000250
        /*00a4*/ 	.word	0x000000ff
        /*00a8*/ 	.word	0x00000008
        /*00ac*/ 	.short	0x0100
        /*00ae*/ 	.byte	0x08
	.zero		1


	//   ....[3]....
        /*00b0*/ 	.word	0x00000260
        /*00b4*/ 	.word	0x000000ff
        /*00b8*/ 	.word	0x00000028
        /*00bc*/ 	.short	0x0100
        /*00be*/ 	.byte	0x08
	.zero		1


	//   ....[4]....
        /*00c0*/ 	.word	0x00000270
        /*00c4*/ 	.word	0x000000ff
        /*00c8*/ 	.word	0x00000010
        /*00cc*/ 	.short	0x0100
        /*00ce*/ 	.byte	0x08
	.zero		1


	//   ....[5]....
        /*00d0*/ 	.word	0x00000280
        /*00d4*/ 	.word	0x000000ff
        /*00d8*/ 	.word	0x00000030
        /*00dc*/ 	.short	0x0100
        /*00de*/ 	.byte	0x08
	.zero		1


	//   ....[6]....
        /*00e0*/ 	.word	0x00000290
        /*00e4*/ 	.word	0x000000ff
        /*00e8*/ 	.word	0x00000018
        /*00ec*/ 	.short	0x0100
        /*00ee*/ 	.byte	0x08
	.zero		1


	//   ....[7]....
        /*00f0*/ 	.word	0x000002a0
        /*00f4*/ 	.word	0x000000ff
        /*00f8*/ 	.word	0x00000038
        /*00fc*/ 	.short	0x0100
        /*00fe*/ 	.byte	0x08
	.zero		1


	//   ....[8]....
        /*0100*/ 	.word	0x00000560
        /*0104*/ 	.word	0x000000ff
        /*0108*/ 	.word	0x00000050
        /*010c*/ 	.short	0x0100
        /*010e*/ 	.byte	0x08
	.zero		1


	//   ....[9]....
        /*0110*/ 	.word	0x000005c0
        /*0114*/ 	.word	0x000000ff
        /*0118*/ 	.word	0x00000058
        /*011c*/ 	.short	0x0100
        /*011e*/ 	.byte	0x08
	.zero		1


	//   ....[10]....
        /*0120*/ 	.word	0x000013d0
        /*0124*/ 	.word	0x00000003
        /*0128*/ 	.word	0x00000000
        /*012c*/ 	.short	0x010a
        /*012e*/ 	.byte	0x3f
	.zero		1


	//   ....[11]....
        /*0130*/ 	.word	0x00001430
        /*0134*/ 	.word	0x00000003
        /*0138*/ 	.word	0x00000000
        /*013c*/ 	.short	0x010a
        /*013e*/ 	.byte	0x3f
	.zero		1


	//   ....[12]....
        /*0140*/ 	.word	0x000022d0
        /*0144*/ 	.word	0x000000ff
        /*0148*/ 	.word	0x00000000
        /*014c*/ 	.short	0x010a
        /*014e*/ 	.byte	0x06
	.zero		1


	//   ....[13]....
        /*0150*/ 	.word	0x00002310
        /*0154*/ 	.word	0x000000ff
        /*0158*/ 	.word	0x00000000
        /*015c*/ 	.short	0x010a
        /*015e*/ 	.byte	0x06
	.zero		1


	//   ....[14]....
        /*0160*/ 	.word	0x000030f0
        /*0164*/ 	.word	0x000000ff
        /*0168*/ 	.word	0x00000000
        /*016c*/ 	.short	0x0101
        /*016e*/ 	.byte	0x06
	.zero		1


	//   ....[15]....
        /*0170*/ 	.word	0x00003280
        /*0174*/ 	.word	0x000000ff
        /*0178*/ 	.word	0x00000000
        /*017c*/ 	.short	0x0101
        /*017e*/ 	.byte	0x04
	.zero		1


	//   ....[16]....
        /*0180*/ 	.word	0x00009360
        /*0184*/ 	.word	0x0000000e
        /*0188*/ 	.word	0x00000020
        /*018c*/ 	.short	0x010a
        /*018e*/ 	.byte	0x3f
	.zero		1


	//   ....[17]....
        /*0190*/ 	.word	0x00009720
        /*0194*/ 	.word	0x00000005
        /*0198*/ 	.word	0x00000058
        /*019c*/ 	.short	0x0101
        /*019e*/ 	.byte	0x3f
	.zero		1


	//   ....[18]....
        /*01a0*/ 	.word	0x00009e30
        /*01a4*/ 	.word	0x00000007
        /*01a8*/ 	.word	0x00000000
        /*01ac*/ 	.short	0x010a
        /*01ae*/ 	.byte	0x3f
	.zero		1


	//   ....[19]....
        /*01b0*/ 	.word	0x00009eb0
        /*01b4*/ 	.word	0x00000008
        /*01b8*/ 	.word	0x00000000
        /*01bc*/ 	.short	0x010a
        /*01be*/ 	.byte	0x3f
	.zero		1


	//   ....[20]....
        /*01c0*/ 	.word	0x00009f40
        /*01c4*/ 	.word	0x0000000b
        /*01c8*/ 	.word	0x00000000
        /*01cc*/ 	.short	0x010a
        /*01ce*/ 	.byte	0x3f
	.zero		1


	//   ....[21]....
        /*01d0*/ 	.word	0x00009fd0
        /*01d4*/ 	.word	0x00000003
        /*01d8*/ 	.word	0x00000000
        /*01dc*/ 	.short	0x010a
        /*01de*/ 	.byte	0x3f
	.zero		1


	//   ....[22]....
        /*01e0*/ 	.word	0x0000a030
        /*01e4*/ 	.word	0x00000003
        /*01e8*/ 	.word	0x00000000
        /*01ec*/ 	.short	0x010a
        /*01ee*/ 	.byte	0x3f
	.zero		1


	//   ....[23]....
        /*01f0*/ 	.word	0x0000a090
        /*01f4*/ 	.word	0x00000004
        /*01f8*/ 	.word	0x00000000
        /*01fc*/ 	.short	0x010a
        /*01fe*/ 	.byte	0x3f
	.zero		1


	//   ....[24]....
        /*0200*/ 	.word	0x0000a160
        /*0204*/ 	.word	0x0000000e
        /*0208*/ 	.word	0x00000020
        /*020c*/ 	.short	0x010a
        /*020e*/ 	.byte	0x3f
	.zero		1


	//   ....[25]....
        /*0210*/ 	.word	0x0000a230
        /*0214*/ 	.word	0x00000007
        /*0218*/ 	.word	0x00000000
        /*021c*/ 	.short	0x010a
        /*021e*/ 	.byte	0x3f
	.zero		1


	//   ....[26]....
        /*0220*/ 	.word	0x0000a280
        /*0224*/ 	.word	0x00000008
        /*0228*/ 	.word	0x00000000
        /*022c*/ 	.short	0x010a
        /*022e*/ 	.byte	0x3f
	.zero		1


	//   ....[27]....
        /*0230*/ 	.word	0x0000a2d0
        /*0234*/ 	.word	0x0000000b
        /*0238*/ 	.word	0x00000000
        /*023c*/ 	.short	0x010a
        /*023e*/ 	.byte	0x3f
	.zero		1


	//----- nvinfo : EIATTR_NUM_MBARRIERS
	.align		4
.L_35:
        /*0240*/ 	.byte	0x03, 0x38
        /*0242*/ 	.short	0x000a


	//----- nvinfo : EIATTR_EXIT_INSTR_OFFSETS
	.align		4
        /*0244*/ 	.byte	0x04, 0x1c
        /*0246*/ 	.short	(.L_37 - .L_36)


	//   ....[0]....
.L_36:
        /*0248*/ 	.word	0x00000660


	//   ....[1]....
        /*024c*/ 	.word	0x00000f30


	//   ....[2]....
        /*0250*/ 	.word	0x00008a40


	//   ....[3]....
        /*0254*/ 	.word	0x00009070


	//   ....[4]....
        /*0258*/ 	.word	0x0000a020


	//----- nvinfo : EIATTR_MAX_THREADS
	.align		4
.L_37:
        /*025c*/ 	.byte	0x04, 0x05
        /*025e*/ 	.short	(.L_39 - .L_38)
.L_38:
        /*0260*/ 	.word	0x00000180
        /*0264*/ 	.word	0x00000001
        /*0268*/ 	.word	0x00000001


	//----- nvinfo : EIATTR_CRS_STACK_SIZE
	.align		4
.L_39:
        /*026c*/ 	.byte	0x04, 0x1e
        /*026e*/ 	.short	(.L_41 - .L_40)
.L_40:
        /*0270*/ 	.word	0x00000000


	//----- nvinfo : EIATTR_CBANK_PARAM_SIZE
	.align		4
.L_41:
        /*0274*/ 	.byte	0x03, 0x19
        /*0276*/ 	.short	0x0470


	//----- nvinfo : EIATTR_PARAM_CBANK
	.align		4
        /*0278*/ 	.byte	0x04, 0x0a
        /*027a*/ 	.short	(.L_43 - .L_42)
	.align		4
.L_42:
        /*027c*/ 	.word	index@(.nv.constant0._ZN7cutlass13device_kernelINS_4gemm6kernel13GemmUniversalIN4cute5tupleIJiiiiEEENS1_10collective13CollectiveMmaINS1_34MainloopSm90TmaGmmaWarpSpecializedILi4ENS5_IJNS4_1CILi1EEESB_SB_EEENS1_35KernelTmaWarpSpecializedCooperativeEEENS5_IJNSA_ILi384EEENSA_ILi48EEENSA_ILi64EEEEEENS_10bfloat16_tENS5_IJlSB_lEEESJ_SK_NS4_8TiledMMAINS4_8MMA_AtomIJNS4_4SM904GMMA27MMA_64x16x16_F32BF16BF16_SSILNSO_5MajorE0ELSQ_0ELNSO_7ScaleInE1ELSR_1EEEEEENS4_6LayoutINS5_IJNSA_ILi2EEESB_SB_EEENS5_IJSB_NSA_ILi0EEESX_EEEEENS5_IJNS4_10UnderscoreES10_S10_EEEEENS4_13SM90_TMA_LOADENS4_14ComposedLayoutINS4_7SwizzleILi3ELi4ELi3EEENS4_18smem_ptr_flag_bitsILi16EEENSU_INS5_IJNSA_ILi8EEESH_EEENS5_IJSH_SB_EEEEEEEvNS4_8identityES13_S1D_vS1E_EENS_8epilogue10collective6detail29Sm90TmaWarpSpecializedAdapterINS1H_15DefaultEpilogueISJ_SK_SK_NS1G_6thread17LinearCombinationISJ_Li1EffLNS1L_9ScaleType4KindE0ELNS_15FloatRoundStyleE2ESJ_EENS1_15EpilogueDefaultEEEEEvvEEEEvNT_6ParamsE)
        /*0280*/ 	.short	0x0210
        /*0282*/ 	.short	0x0470


	//----- nvinfo : EIATTR_SW_WAR
	.align		4
.L_43:
        /*0284*/ 	.byte	0x04, 0x36
        /*0286*/ 	.short	(.L_45 - .L_44)
.L_44:
        /*0288*/ 	.word	0x00000008
.L_45:


//--------------------- .nv.callgraph             --------------------------
	.section	.nv.callgraph,"",@"SHT_CUDA_CALLGRAPH"
	.align	4
	.sectionentsize	8
	.align		4
        /*0000*/ 	.word	0x00000000
	.align		4
        /*0004*/ 	.word	0xffffffff
	.align		4
        /*0008*/ 	.word	index@(_ZN7cutlass13device_kernelINS_4gemm6kernel13GemmUniversalIN4cute5tupleIJiiiiEEENS1_10collective13CollectiveMmaINS1_34MainloopSm90TmaGmmaWarpSpecializedILi4ENS5_IJNS4_1CILi1EEESB_SB_EEENS1_35KernelTmaWarpSpecializedCooperativeEEENS5_IJNSA_ILi384EEENSA_ILi48EEENSA_ILi64EEEEEENS_10bfloat16_tENS5_IJlSB_lEEESJ_SK_NS4_8TiledMMAINS4_8MMA_AtomIJNS4_4SM904GMMA27MMA_64x16x16_F32BF16BF16_SSILNSO_5MajorE0ELSQ_0ELNSO_7ScaleInE1ELSR_1EEEEEENS4_6LayoutINS5_IJNSA_ILi2EEESB_SB_EEENS5_IJSB_NSA_ILi0EEESX_EEEEENS5_IJNS4_10UnderscoreES10_S10_EEEEENS4_13SM90_TMA_LOADENS4_14ComposedLayoutINS4_7SwizzleILi3ELi4ELi3EEENS4_18smem_ptr_flag_bitsILi16EEENSU_INS5_IJNSA_ILi8EEESH_EEENS5_IJSH_SB_EEEEEEEvNS4_8identityES13_S1D_vS1E_EENS_8epilogue10collective6detail29Sm90TmaWarpSpecializedAdapterINS1H_15DefaultEpilogueISJ_SK_SK_NS1G_6thread17LinearCombinationISJ_Li1EffLNS1L_9ScaleType4KindE0ELNS_15FloatRoundStyleE2ESJ_EENS1_15EpilogueDefaultEEEEEvvEEEEvNT_6ParamsE)
	.align		4
        /*000c*/ 	.word	index@(__assertfail)
	.align		4
        /*0010*/ 	.word	0x00000000
	.align		4
        /*0014*/ 	.word	0xfffffffe
	.align		4
        /*0018*/ 	.word	0x00000000
	.align		4
        /*001c*/ 	.word	0xfffffffd
	.align		4
        /*0020*/ 	.word	0x00000000
	.align		4
        /*0024*/ 	.word	0xfffffffc


//--------------------- .nv.constant4             --------------------------
	.section	.nv.constant4,"a",@progbits
	.align	8
	.align		8
.nv.constant4:
        /*0000*/ 	.dword	__assertfail
	.align		8
        /*0008*/ 	.dword	__unnamed_1
	.align		8
        /*0010*/ 	.dword	_ZN40_INTERNAL_25256ca5_4_k_cu_0c3fbfdd_139314cuda3std3__45__cpo5beginE
	.align		8
        /*0018*/ 	.dword	_ZN40_INTERNAL_25256ca5_4_k_cu_0c3fbfdd_139314cuda3std3__45__cpo3endE
	.align		8
        /*0020*/ 	.dword	_ZN40_INTERNAL_25256ca5_4_k_cu_0c3fbfdd_139314cuda3std3__45__cpo6cbeginE
	.align		8
        /*0028*/ 	.dword	_ZN40_INTERNAL_25256ca5_4_k_cu_0c3fbfdd_139314cuda3std3__45__cpo4cendE
	.align		8
        /*0030*/ 	.dword	_ZN40_INTERNAL_25256ca5_4_k_cu_0c3fbfdd_139314cuda3std3__442_GLOBAL__N__25256ca5_4_k_cu_0c3fbfdd_139316ignoreE
	.align		8
        /*0038*/ 	.dword	_ZN40_INTERNAL_25256ca5_4_k_cu_0c3fbfdd_139314cuda3std3__419piecewise_constructE
	.align		8
        /*0040*/ 	.dword	_ZN40_INTERNAL_25256ca5_4_k_cu_0c3fbfdd_139314cuda3std3__48in_placeE
	.align		8
        /*0048*/ 	.dword	_ZN40_INTERNAL_25256ca5_4_k_cu_0c3fbfdd_139314cuda3std6ranges3__45__cpo4swapE
	.align		8
        /*0050*/ 	.dword	_ZN40_INTERNAL_25256ca5_4_k_cu_0c3fbfdd_139314cuda3std6ranges3__45__cpo9iter_moveE
	.align		8
        /*0058*/ 	.dword	_ZN40_INTERNAL_25256ca5_4_k_cu_0c3fbfdd_139314cute7productE
	.align		8
        /*0060*/ 	.dword	_ZN40_INTERNAL_25256ca5_4_k_cu_0c3fbfdd_139314cute1_E
	.align		8
        /*0068*/ 	.dword	$str$22
	.align		8
        /*0070*/ 	.dword	$str$23


//--------------------- .text._ZN7cutlass13device_kernelINS_4gemm6kernel13GemmUniversalIN4cute5tupleIJiiiiEEENS1_10collective13CollectiveMmaINS1_34MainloopSm90TmaGmmaWarpSpecializedILi4ENS5_IJNS4_1CILi1EEESB_SB_EEENS1_35KernelTmaWarpSpecializedCooperativeEEENS5_IJNSA_ILi384EEENSA_ILi48EEENSA_ILi64EEEEEENS_10bfloat16_tENS5_IJlSB_lEEESJ_SK_NS4_8TiledMMAINS4_8MMA_AtomIJNS4_4SM904GMMA27MMA_64x16x16_F32BF16BF16_SSILNSO_5MajorE0ELSQ_0ELNSO_7ScaleInE1ELSR_1EEEEEENS4_6LayoutINS5_IJNSA_ILi2EEESB_SB_EEENS5_IJSB_NSA_ILi0EEESX_EEEEENS5_IJNS4_10UnderscoreES10_S10_EEEEENS4_13SM90_TMA_LOADENS4_14ComposedLayoutINS4_7SwizzleILi3ELi4ELi3EEENS4_18smem_ptr_flag_bitsILi16EEENSU_INS5_IJNSA_ILi8EEESH_EEENS5_IJSH_SB_EEEEEEEvNS4_8identityES13_S1D_vS1E_EENS_8epilogue10collective6detail29Sm90TmaWarpSpecializedAdapterINS1H_15DefaultEpilogueISJ_SK_SK_NS1G_6thread17LinearCombinationISJ_Li1EffLNS1L_9ScaleType4KindE0ELNS_15FloatRoundStyleE2ESJ_EENS1_15EpilogueDefaultEEEEEvvEEEEvNT_6ParamsE --------------------------
	.section	.text._ZN7cutlass13device_kernelINS_4gemm6kernel13GemmUniversalIN4cute5tupleIJiiiiEEENS1_10collective13CollectiveMmaINS1_34MainloopSm90TmaGmmaWarpSpecializedILi4ENS5_IJNS4_1CILi1EEESB_SB_EEENS1_35KernelTmaWarpSpecializedCooperativeEEENS5_IJNSA_ILi384EEENSA_ILi48EEENSA_ILi64EEEEEENS_10bfloat16_tENS5_IJlSB_lEEESJ_SK_NS4_8TiledMMAINS4_8MMA_AtomIJNS4_4SM904GMMA27MMA_64x16x16_F32BF16BF16_SSILNSO_5MajorE0ELSQ_0ELNSO_7ScaleInE1ELSR_1EEEEEENS4_6LayoutINS5_IJNSA_ILi2EEESB_SB_EEENS5_IJSB_NSA_ILi0EEESX_EEEEENS5_IJNS4_10UnderscoreES10_S10_EEEEENS4_13SM90_TMA_LOADENS4_14ComposedLayoutINS4_7SwizzleILi3ELi4ELi3EEENS4_18smem_ptr_flag_bitsILi16EEENSU_INS5_IJNSA_ILi8EEESH_EEENS5_IJSH_SB_EEEEEEEvNS4_8identityES13_S1D_vS1E_EENS_8epilogue10collective6detail29Sm90TmaWarpSpecializedAdapterINS1H_15DefaultEpilogueISJ_SK_SK_NS1G_6thread17LinearCombinationISJ_Li1EffLNS1L_9ScaleType4KindE0ELNS_15FloatRoundStyleE2ESJ_EENS1_15EpilogueDefaultEEEEEvvEEEEvNT_6ParamsE,"ax",@progbits
	.align	128
.text._ZN7cutlass13device_kernelINS_4gemm6kernel13GemmUniversalIN4cute5tupleIJiiiiEEENS1_10collective13CollectiveMmaINS1_34MainloopSm90TmaGmmaWarpSpecializedILi4ENS5_IJNS4_1CILi1EEESB_SB_EEENS1_35KernelTmaWarpSpecializedCooperativeEEENS5_IJNSA_ILi384EEENSA_ILi48EEENSA_ILi64EEEEEENS_10bfloat16_tENS5_IJlSB_lEEESJ_SK_NS4_8TiledMMAINS4_8MMA_AtomIJNS4_4SM904GMMA27MMA_64x16x16_F32BF16BF16_SSILNSO_5MajorE0ELSQ_0ELNSO_7ScaleInE1ELSR_1EEEEEENS4_6LayoutINS5_IJNSA_ILi2EEESB_SB_EEENS5_IJSB_NSA_ILi0EEESX_EEEEENS5_IJNS4_10UnderscoreES10_S10_EEEEENS4_13SM90_TMA_LOADENS4_14ComposedLayoutINS4_7SwizzleILi3ELi4ELi3EEENS4_18smem_ptr_flag_bitsILi16EEENSU_INS5_IJNSA_ILi8EEESH_EEENS5_IJSH_SB_EEEEEEEvNS4_8identityES13_S1D_vS1E_EENS_8epilogue10collective6detail29Sm90TmaWarpSpecializedAdapterINS1H_15DefaultEpilogueISJ_SK_SK_NS1G_6thread17LinearCombinationISJ_Li1EffLNS1L_9ScaleType4KindE0ELNS_15FloatRoundStyleE2ESJ_EENS1_15EpilogueDefaultEEEEEvvEEEEvNT_6ParamsE:
        .type           _ZN7cutlass13device_kernelINS_4gemm6kernel13GemmUniversalIN4cute5tupleIJiiiiEEENS1_10collective13CollectiveMmaINS1_34MainloopSm90TmaGmmaWarpSpecializedILi4ENS5_IJNS4_1CILi1EEESB_SB_EEENS1_35KernelTmaWarpSpecializedCooperativeEEENS5_IJNSA_ILi384EEENSA_ILi48EEENSA_ILi64EEEEEENS_10bfloat16_tENS5_IJlSB_lEEESJ_SK_NS4_8TiledMMAINS4_8MMA_AtomIJNS4_4SM904GMMA27MMA_64x16x16_F32BF16BF16_SSILNSO_5MajorE0ELSQ_0ELNSO_7ScaleInE1ELSR_1EEEEEENS4_6LayoutINS5_IJNSA_ILi2EEESB_SB_EEENS5_IJSB_NSA_ILi0EEESX_EEEEENS5_IJNS4_10UnderscoreES10_S10_EEEEENS4_13SM90_TMA_LOADENS4_14ComposedLayoutINS4_7SwizzleILi3ELi4ELi3EEENS4_18smem_ptr_flag_bitsILi16EEENSU_INS5_IJNSA_ILi8EEESH_EEENS5_IJSH_SB_EEEEEEEvNS4_8identityES13_S1D_vS1E_EENS_8epilogue10collective6detail29Sm90TmaWarpSpecializedAdapterINS1H_15DefaultEpilogueISJ_SK_SK_NS1G_6thread17LinearCombinationISJ_Li1EffLNS1L_9ScaleType4KindE0ELNS_15FloatRoundStyleE2ESJ_EENS1_15EpilogueDefaultEEEEEvvEEEEvNT_6ParamsE,@function
        .size           _ZN7cutlass13device_kernelINS_4gemm6kernel13GemmUniversalIN4cute5tupleIJiiiiEEENS1_10collective13CollectiveMmaINS1_34MainloopSm90TmaGmmaWarpSpecializedILi4ENS5_IJNS4_1CILi1EEESB_SB_EEENS1_35KernelTmaWarpSpecializedCooperativeEEENS5_IJNSA_ILi384EEENSA_ILi48EEENSA_ILi64EEEEEENS_10bfloat16_tENS5_IJlSB_lEEESJ_SK_NS4_8TiledMMAINS4_8MMA_AtomIJNS4_4SM904GMMA27MMA_64x16x16_F32BF16BF16_SSILNSO_5MajorE0ELSQ_0ELNSO_7ScaleInE1ELSR_1EEEEEENS4_6LayoutINS5_IJNSA_ILi2EEESB_SB_EEENS5_IJSB_NSA_ILi0EEESX_EEEEENS5_IJNS4_10UnderscoreES10_S10_EEEEENS4_13SM90_TMA_LOADENS4_14ComposedLayoutINS4_7SwizzleILi3ELi4ELi3EEENS4_18smem_ptr_flag_bitsILi16EEENSU_INS5_IJNSA_ILi8EEESH_EEENS5_IJSH_SB_EEEEEEEvNS4_8identityES13_S1D_vS1E_EENS_8epilogue10collective6detail29Sm90TmaWarpSpecializedAdapterINS1H_15DefaultEpilogueISJ_SK_SK_NS1G_6thread17LinearCombinationISJ_Li1EffLNS1L_9ScaleType4KindE0ELNS_15FloatRoundStyleE2ESJ_EENS1_15EpilogueDefaultEEEEEvvEEEEvNT_6ParamsE,(.L_x_204 - _ZN7cutlass13device_kernelINS_4gemm6kernel13GemmUniversalIN4cute5tupleIJiiiiEEENS1_10collective13CollectiveMmaINS1_34MainloopSm90TmaGmmaWarpSpecializedILi4ENS5_IJNS4_1CILi1EEESB_SB_EEENS1_35KernelTmaWarpSpecializedCooperativeEEENS5_IJNSA_ILi384EEENSA_ILi48EEENSA_ILi64EEEEEENS_10bfloat16_tENS5_IJlSB_lEEESJ_SK_NS4_8TiledMMAINS4_8MMA_AtomIJNS4_4SM904GMMA27MMA_64x16x16_F32BF16BF16_SSILNSO_5MajorE0ELSQ_0ELNSO_7ScaleInE1ELSR_1EEEEEENS4_6LayoutINS5_IJNSA_ILi2EEESB_SB_EEENS5_IJSB_NSA_ILi0EEESX_EEEEENS5_IJNS4_10UnderscoreES10_S10_EEEEENS4_13SM90_TMA_LOADENS4_14ComposedLayoutINS4_7SwizzleILi3ELi4ELi3EEENS4_18smem_ptr_flag_bitsILi16EEENSU_INS5_IJNSA_ILi8EEESH_EEENS5_IJSH_SB_EEEEEEEvNS4_8identityES13_S1D_vS1E_EENS_8epilogue10collective6detail29Sm90TmaWarpSpecializedAdapterINS1H_15DefaultEpilogueISJ_SK_SK_NS1G_6thread17LinearCombinationISJ_Li1EffLNS1L_9ScaleType4KindE0ELNS_15FloatRoundStyleE2ESJ_EENS1_15EpilogueDefaultEEEEEvvEEEEvNT_6ParamsE)
        .other          _ZN7cutlass13device_kernelINS_4gemm6kernel13GemmUniversalIN4cute5tupleIJiiiiEEENS1_10collective13CollectiveMmaINS1_34MainloopSm90TmaGmmaWarpSpecializedILi4ENS5_IJNS4_1CILi1EEESB_SB_EEENS1_35KernelTmaWarpSpecializedCooperativeEEENS5_IJNSA_ILi384EEENSA_ILi48EEENSA_ILi64EEEEEENS_10bfloat16_tENS5_IJlSB_lEEESJ_SK_NS4_8TiledMMAINS4_8MMA_AtomIJNS4_4SM904GMMA27MMA_64x16x16_F32BF16BF16_SSILNSO_5MajorE0ELSQ_0ELNSO_7ScaleInE1ELSR_1EEEEEENS4_6LayoutINS5_IJNSA_ILi2EEESB_SB_EEENS5_IJSB_NSA_ILi0EEESX_EEEEENS5_IJNS4_10UnderscoreES10_S10_EEEEENS4_13SM90_TMA_LOADENS4_14ComposedLayoutINS4_7SwizzleILi3ELi4ELi3EEENS4_18smem_ptr_flag_bitsILi16EEENSU_INS5_IJNSA_ILi8EEESH_EEENS5_IJSH_SB_EEEEEEEvNS4_8identityES13_S1D_vS1E_EENS_8epilogue10collective6detail29Sm90TmaWarpSpecializedAdapterINS1H_15DefaultEpilogueISJ_SK_SK_NS1G_6thread17LinearCombinationISJ_Li1EffLNS1L_9ScaleType4KindE0ELNS_15FloatRoundStyleE2ESJ_EENS1_15EpilogueDefaultEEEEEvvEEEEvNT_6ParamsE,@"STO_CUDA_ENTRY STV_DEFAULT"
_ZN7cutlass13device_kernelINS_4gemm6kernel13GemmUniversalIN4cute5tupleIJiiiiEEENS1_10collective13CollectiveMmaINS1_34MainloopSm90TmaGmmaWarpSpecializedILi4ENS5_IJNS4_1CILi1EEESB_SB_EEENS1_35KernelTmaWarpSpecializedCooperativeEEENS5_IJNSA_ILi384EEENSA_ILi48EEENSA_ILi64EEEEEENS_10bfloat16_tENS5_IJlSB_lEEESJ_SK_NS4_8TiledMMAINS4_8MMA_AtomIJNS4_4SM904GMMA27MMA_64x16x16_F32BF16BF16_SSILNSO_5MajorE0ELSQ_0ELNSO_7ScaleInE1ELSR_1EEEEEENS4_6LayoutINS5_IJNSA_ILi2EEESB_SB_EEENS5_IJSB_NSA_ILi0EEESX_EEEEENS5_IJNS4_10UnderscoreES10_S10_EEEEENS4_13SM90_TMA_LOADENS4_14ComposedLayoutINS4_7SwizzleILi3ELi4ELi3EEENS4_18smem_ptr_flag_bitsILi16EEENSU_INS5_IJNSA_ILi8EEESH_EEENS5_IJSH_SB_EEEEEEEvNS4_8identityES13_S1D_vS1E_EENS_8epilogue10collective6detail29Sm90TmaWarpSpecializedAdapterINS1H_15DefaultEpilogueISJ_SK_SK_NS1G_6thread17LinearCombinationISJ_Li1EffLNS1L_9ScaleType4KindE0ELNS_15FloatRoundStyleE2ESJ_EENS1_15EpilogueDefaultEEEEEvvEEEEvNT_6ParamsE:
[----:B------:R-:W0:Y:S01]  /*0000*/  LDC R1, c[0x0][0x28] ;  /* 0x00000a00ff017b82 */ /* 0x000e220000000800 */
[----:B------:R-:W1:Y:S01]  /*0010*/  S2R R4, SR_TID.X ;  /* 0x0000000000047919 */ /* 0x000e620000002100 */
[----:B------:R-:W-:Y:S01]  /*0020*/  ELECT P0, URZ, PT ;  /* 0x00000000003f782f */ /* 0x000fe20003800000 */
[----:B------:R-:W-:Y:S01]  /*0030*/  BSSY B0, `(.L_x_0) ;  /* 0x000000f000007945 */ /* 0x000fe20003800000 */
[--C-:B-1----:R-:W-:Y:S02]  /*0040*/  SHF.R.U32.HI R0, RZ, 0x5, R4.reuse ;  /* 0x00000005ff007819 */ /* 0x102fe40000011604 */
[----:B------:R-:W-:-:S03]  /*0050*/  SHF.R.U32.HI R14, RZ, 0x7, R4 ;  /* 0x00000007ff0e7819 */ /* 0x000fc60000011604 */
[----:B------:R-:W1:Y:S04]  /*0060*/  SHFL.IDX PT, R5, R0, RZ, 0x1f ;  /* 0x00001fff00057589 */ /* 0x000e6800000e0000 */
[----:B------:R2:W3:Y:S01]  /*0070*/  SHFL.IDX PT, R10, R14, RZ, 0x1f ;  /* 0x00001fff0e0a7589 */ /* 0x0004e200000e0000 */
[----:B-1----:R-:W-:-:S13]  /*0080*/  ISETP.NE.OR P0, PT, R5, RZ, !P0 ;  /* 0x000000ff0500720c */ /* 0x002fda0004705670 */
[----:B0-23--:R-:W-:Y:S05]  /*0090*/  @P0 BRA `(.L_x_1) ;  /* 0x0000000000200947 */ /* 0x00dfea0003800000 */
[----:B------:R-:W-:Y:S02]  /*00a0*/  ULDC.64 UR4, c[0x0][0x198] ;  /* 0x0000660000047ab9 */ /* 0x000fe40000000a00 */
[----:B------:R-:W-:Y:S02]  /*00b0*/  UIADD3 UR6, UP0, UR4, 0xf0, URZ ;  /* 0x000000f004067890 */ /* 0x000fe4000ff1e03f */
[----:B------:R-:W-:Y:S02]  /*00c0*/  UIADD3 UR4, UP1, UR4, 0x1f0, URZ ;  /* 0x000001f004047890 */ /* 0x000fe4000ff3e03f */
[----:B------:R-:W-:Y:S02]  /*00d0*/  UIADD3.X UR7, URZ, UR5, URZ, UP0, !UPT ;  /* 0x000000053f077290 */ /* 0x000fe400087fe43f */
[----:B------:R-:W-:-:S07]  /*00e0*/  UIADD3.X UR5, URZ, UR5, URZ, UP1, !UPT ;  /* 0x000000053f057290 */ /* 0x000fce0008ffe43f */
[----:B------:R0:W-:Y:S02]  /*00f0*/  UTMACCTL.PF [UR6] ;  /* 0x00000000060079b9 */ /* 0x0001e40008040000 */
[----:B------:R0:W-:Y:S02]  /*0100*/  UTMACCTL.PF [UR4] ;  /* 0x00000000040079b9 */ /* 0x0001e40008040000 */
[----:B0-----:R-:W-:Y:S01]  /*0110*/  NOP ;  /* 0x0000000000007918 */ /* 0x001fe20000000000 */
.L_x_1:
[----:B------:R-:W-:Y:S05]  /*0120*/  BSYNC B0 ;  /* 0x0000000000007941 */ /* 0x000fea0003800000 */
.L_x_0:
[----:B------:R-:W0:Y:S02]  /*0130*/  SHFL.IDX PT, R2, R0, RZ, 0x1f ;  /* 0x00001fff00027589 */ /* 0x000e2400000e0000 */
[----:B0-----:R-:W-:-:S13]  /*0140*/  ISETP.NE.AND P0, PT, R2, RZ, PT ;  /* 0x000000ff0200720c */ /* 0x001fda0003f05270 */
[----:B------:R-:W-:Y:S05]  /*0150*/  @P0 BRA `(.L_x_2) ;  /* 0x0000000000580947 */ /* 0x000fea0003800000 */
[----:B------:R-:W0:Y:S01]  /*0160*/  S2UR UR8, SR_CgaCtaId ;  /* 0x00000000000879c3 */ /* 0x000e220000008800 */
[----:B------:R-:W-:Y:S01]  /*0170*/  UMOV UR4, 0x400 ;  /* 0x0000040000047882 */ /* 0x000fe20000000000 */
[----:B------:R-:W-:Y:S01]  /*0180*/  UMOV UR5, 0x1 ;  /* 0x0000000100057882 */ /* 0x000fe20000000000 */
[----:B------:R-:W-:Y:S01]  /*0190*/  UMOV UR6, 0x100 ;  /* 0x0000010000067882 */ /* 0x000fe20000000000 */
[----:B------:R-:W-:Y:S01]  /*01a0*/  ELECT P0, URZ, PT ;  /* 0x00000000003f782f */ /* 0x000fe20003800000 */
[----:B------:R-:W-:-:S04]  /*01b0*/  UIADD3 UR6, -UR6, 0x100000, URZ ;  /* 0x0010000006067890 */ /* 0x000fc8000fffe13f */
[----:B------:R-:W-:Y:S02]  /*01c0*/  USHF.L.U32 UR7, UR6, 0xb, URZ ;  /* 0x0000000b06077899 */ /* 0x000fe4000800063f */
[----:B------:R-:W-:Y:S02]  /*01d0*/  USHF.L.U32 UR6, UR6, 0x1, URZ ;  /* 0x0000000106067899 */ /* 0x000fe4000800063f */
[----:B0-----:R-:W-:Y:S02]  /*01e0*/  ULEA UR8, UR8, UR4, 0x18 ;  /* 0x0000000408087291 */ /* 0x001fe4000f8ec03f */
[----:B------:R-:W-:-:S04]  /*01f0*/  UIADD3 UR4, -UR5, 0x100000, URZ ;  /* 0x0010000005047890 */ /* 0x000fc8000fffe13f */
[----:B------:R-:W-:Y:S02]  /*0200*/  USHF.L.U32 UR5, UR4, 0xb, URZ ;  /* 0x0000000b04057899 */ /* 0x000fe4000800063f */
[----:B------:R-:W-:Y:S01]  /*0210*/  USHF.L.U32 UR4, UR4, 0x1, URZ ;  /* 0x0000000104047899 */ /* 0x000fe2000800063f */
[----:B------:R-:W0:Y:S11]  /*0220*/  FENCE.VIEW.ASYNC.S ;  /* 0x00000000000073c6 */ /* 0x000e360000000000 */
[----:B0-----:R0:W1:Y:S01]  /*0230*/  SYNCS.EXCH.64 URZ, [UR8], UR4 ;  /* 0x00000004083f75b2 */ /* 0x0010620008000100 */
[----:B------:R0:W2:Y:S01]  /*0240*/  SYNCS.EXCH.64 URZ, [UR8+0x20], UR6 ;  /* 0x00002006083f75b2 */ /* 0x0000a20008000100 */
[----:B------:R0:W3:Y:S01]  /*0250*/  SYNCS.EXCH.64 URZ, [UR8+0x8], UR4 ;  /* 0x00000804083f75b2 */ /* 0x0000e20008000100 */
[----:B------:R0:W4:Y:S01]  /*0260*/  SYNCS.EXCH.64 URZ, [UR8+0x28], UR6 ;  /* 0x00002806083f75b2 */ /* 0x0001220008000100 */
[----:B------:R0:W0:Y:S01]  /*0270*/  SYNCS.EXCH.64 URZ, [UR8+0x10], UR4 ;  /* 0x00001004083f75b2 */ /* 0x0000220008000100 */
[----:B------:R0:W0:Y:S01]  /*0280*/  SYNCS.EXCH.64 URZ, [UR8+0x30], UR6 ;  /* 0x00003006083f75b2 */ /* 0x0000220008000100 */
[----:B------:R0:W0:Y:S01]  /*0290*/  SYNCS.EXCH.64 URZ, [UR8+0x18], UR4 ;  /* 0x00001804083f75b2 */ /* 0x0000220008000100 */
[----:B------:R0:W0:Y:S01]  /*02a0*/  SYNCS.EXCH.64 URZ, [UR8+0x38], UR6 ;  /* 0x00003806083f75b2 */ /* 0x0000220008000100 */
[----:B------:R-:W-:Y:S01]  /*02b0*/  NOP ;  /* 0x0000000000007918 */ /* 0x000fe20000000000 */
.L_x_2:
[----:B------:R-:W5:Y:S01]  /*02c0*/  SHFL.IDX PT, R0, R0, RZ, 0x1f ;  /* 0x00001fff00007589 */ /* 0x000f6200000e0000 */
[----:B------:R-:W-:Y:S01]  /*02d0*/  ELECT P0, URZ, PT ;  /* 0x00000000003f782f */ /* 0x000fe20003800000 */
[----:B------:R-:W1:Y:S01]  /*02e0*/  LDC R2, c[0x0][0x65c] ;  /* 0x00019700ff027b82 */ /* 0x000e620000000800 */
[----:B0-----:R-:W-:Y:S01]  /*02f0*/  UMOV UR4, 0x20 ;  /* 0x0000002000047882 */ /* 0x001fe20000000000 */
[----:B------:R-:W0:Y:S01]  /*0300*/  S2R R3, SR_CTAID.Y ;  /* 0x0000000000037919 */ /* 0x000e220000002600 */
[----:B------:R-:W-:Y:S01]  /*0310*/  NOP ;  /* 0x0000000000007918 */ /* 0x000fe20000000000 */
[----:B------:R-:W-:Y:S01]  /*0320*/  ISETP.NE.AND P2, PT, R10, RZ, PT ;  /* 0x000000ff0a00720c */ /* 0x000fe20003f45270 */
[----:B------:R-:W-:Y:S01]  /*0330*/  NOP ;  /* 0x0000000000007918 */ /* 0x000fe20000000000 */
[----:B------:R-:W2:Y:S01]  /*0340*/  S2R R6, SR_CTAID.X ;  /* 0x0000000000067919 */ /* 0x000ea20000002500 */
[----:B------:R-:W-:Y:S01]  /*0350*/  IMAD.MOV.U32 R7, RZ, RZ, RZ ;  /* 0x000000ffff077224 */ /* 0x000fe200078e00ff */
[----:B-----5:R-:W-:-:S02]  /*0360*/  ISETP.NE.OR P0, PT, R0, RZ, !P0 ;  /* 0x000000ff0000720c */ /* 0x020fc40004705670 */
[----:B-1----:R-:W-:-:S04]  /*0370*/  ISETP.NE.AND P3, PT, R2, 0x1, PT ;  /* 0x000000010200780c */ /* 0x002fc80003f65270 */
[----:B------:R-:W-:Y:S02]  /*0380*/  P2R R0, PR, RZ, 0x8 ;  /* 0x00000008ff007803 */ /* 0x000fe40000000000 */
[----:B------:R-:W-:-:S04]  /*0390*/  SHF.R.S32.HI R0, RZ, 0x1f, R5 ;  /* 0x0000001fff007819 */ /* 0x000fc80000011405 */
[----:B------:R-:W-:Y:S01]  /*03a0*/  LEA.HI R0, R0, R5, RZ, 0x2 ;  /* 0x0000000500007211 */ /* 0x000fe200078f10ff */
[----:B------:R-:W-:Y:S01]  /*03b0*/  VOTEU.ALL UP0, P0 ;  /* 0x00000000003f7886 */ /* 0x000fe20000000000 */
[----:B------:R-:W-:Y:S01]  /*03c0*/  VOTEU.ALL UP1, P0 ;  /* 0x00000000003f7886 */ /* 0x000fe20000020000 */
[----:B------:R-:W2:Y:S01]  /*03d0*/  @P3 LDC R17, c[0x0][0x10] ;  /* 0x00000400ff113b82 */ /* 0x000ea20000000800 */
[----:B------:R-:W-:Y:S01]  /*03e0*/  LOP3.LUT R0, R0, 0xfffffffc, RZ, 0xc0, !PT ;  /* 0xfffffffc00007812 */ /* 0x000fe200078ec0ff */
[----:B0-----:R-:W-:Y:S01]  /*03f0*/  @P3 IMAD.MOV.U32 R8, RZ, RZ, R3 ;  /* 0x000000ffff083224 */ /* 0x001fe200078e0003 */
[----:B------:R-:W-:Y:S01]  /*0400*/  @!UP0 UMOV UR6, 0x400 ;  /* 0x0000040000068882 */ /* 0x000fe20000000000 */
[----:B------:R-:W-:-:S04]  /*0410*/  @!UP0 UIADD3 UR4, -UR4, 0x100000, URZ ;  /* 0x0010000004048890 */ /* 0x000fc8000fffe13f */
[----:B------:R-:W-:Y:S02]  /*0420*/  @!UP0 USHF.L.U32 UR5, UR4, 0xb, URZ ;  /* 0x0000000b04058899 */ /* 0x000fe4000800063f */
[----:B------:R-:W-:Y:S01]  /*0430*/  @!UP0 USHF.L.U32 UR4, UR4, 0x1, URZ ;  /* 0x0000000104048899 */ /* 0x000fe2000800063f */
[----:B------:R-:W-:Y:S02]  /*0440*/  @P3 IMAD.MOV.U32 R9, RZ, RZ, RZ ;  /* 0x000000ffff093224 */ /* 0x000fe400078e00ff */
[----:B------:R-:W-:Y:S01]  /*0450*/  IMAD.IADD R0, R5, 0x1, -R0 ;  /* 0x0000000105007824 */ /* 0x000fe200078e0a00 */
[----:B------:R-:W0:Y:S01]  /*0460*/  @!UP0 S2UR UR7, SR_CgaCtaId ;  /* 0x00000000000789c3 */ /* 0x000e220000008800 */
[----:B------:R-:W-:-:S03]  /*0470*/  @P3 IMAD.MOV.U32 R5, RZ, RZ, RZ ;  /* 0x000000ffff053224 */ /* 0x000fc600078e00ff */
[----:B------:R-:W-:-:S04]  /*0480*/  ISETP.NE.AND P1, PT, R0, 0x3, PT ;  /* 0x000000030000780c */ /* 0x000fc80003f25270 */
[----:B------:R-:W1:Y:S01]  /*0490*/  @!P3 LDC R11, c[0x0][0xc] ;  /* 0x00000300ff0bbb82 */ /* 0x000e620000000800 */
[----:B--2---:R-:W-:-:S04]  /*04a0*/  @P3 IMAD.WIDE.U32 R16, R6, R17, R8 ;  /* 0x0000001106103225 */ /* 0x004fc800078e0008 */
[----:B------:R-:W-:Y:S01]  /*04b0*/  @P3 IMAD.IADD R17, R17, 0x1, R5 ;  /* 0x0000000111113824 */ /* 0x000fe200078e0205 */
[----:B------:R-:W-:Y:S01]  /*04c0*/  LOP3.LUT R5, R4, 0x7f, RZ, 0xc0, !PT ;  /* 0x0000007f04057812 */ /* 0x000fe200078ec0ff */
[----:B0-----:R-:W-:Y:S01]  /*04d0*/  @!UP0 ULEA UR8, UR7, UR6, 0x18 ;  /* 0x0000000607088291 */ /* 0x001fe2000f8ec03f */
[----:B------:R-:W-:Y:S02]  /*04e0*/  VOTEU.ALL UP0, P0 ;  /* 0x00000000003f7886 */ /* 0x000fe40000000000 */
[----:B------:R-:W-:Y:S01]  /*04f0*/  ULDC UR6, c[0x0][0xc] ;  /* 0x0000030000067ab9 */ /* 0x000fe20000000800 */
[----:B------:R-:W-:Y:S01]  /*0500*/  ISETP.EQ.OR P0, PT, R0, RZ, !P1 ;  /* 0x000000ff0000720c */ /* 0x000fe20004f02670 */
[----:B------:R-:W-:-:S03]  /*0510*/  ULDC UR7, c[0x0][0x10] ;  /* 0x0000040000077ab9 */ /* 0x000fc60000000800 */
[C---:B------:R-:W-:Y:S01]  /*0520*/  ISETP.EQ.AND P0, PT, R10.reuse, RZ, P0 ;  /* 0x000000ff0a00720c */ /* 0x040fe20000702270 */
[----:B------:R-:W-:Y:S02]  /*0530*/  VIADD R10, R10, 0xffffffff ;  /* 0xffffffff0a0a7836 */ /* 0x000fe40000000000 */
[----:B-1----:R-:W-:Y:S01]  /*0540*/  @!P3 IMAD.WIDE.U32 R8, R11, R3, R6 ;  /* 0x000000030b08b225 */ /* 0x002fe200078e0006 */
[----:B------:R-:W0:Y:S02]  /*0550*/  FENCE.VIEW.ASYNC.S ;  /* 0x00000000000073c6 */ /* 0x000e240000000000 */
[----:B0-----:R-:W3:Y:S01]  /*0560*/  @!UP0 SYNCS.EXCH.64 URZ, [UR8+0x50], UR4 ;  /* 0x00005004083f85b2 */ /* 0x001ee20008000100 */
[----:B------:R-:W-:Y:S02]  /*0570*/  SEL R18, RZ, 0x1, !P0 ;  /* 0x00000001ff127807 */ /* 0x000fe40004000000 */
[----:B------:R-:W-:Y:S01]  /*0580*/  ISETP.GE.U32.AND P1, PT, R10, 0x2, PT ;  /* 0x000000020a00780c */ /* 0x000fe20003f26070 */
[----:B------:R-:W-:-:S02]  /*0590*/  @!P3 IMAD.MOV.U32 R16, RZ, RZ, R8 ;  /* 0x000000ffff10b224 */ /* 0x000fc400078e0008 */
[----:B------:R-:W-:Y:S01]  /*05a0*/  @!P3 IMAD.MOV.U32 R17, RZ, RZ, R9 ;  /* 0x000000ffff11b224 */ /* 0x000fe200078e0009 */
[----:B------:R-:W-:Y:S01]  /*05b0*/  SEL R18, R18, 0x2, P1 ;  /* 0x0000000212127807 */ /* 0x000fe20000800000 */
[----:B------:R0:W3:Y:S01]  /*05c0*/  @!UP1 SYNCS.EXCH.64 URZ, [UR8+0x58], UR4 ;  /* 0x00005804083f95b2 */ /* 0x0000e20008000100 */
[----:B------:R-:W-:Y:S01]  /*05d0*/  NOP ;  /* 0x0000000000007918 */ /* 0x000fe20000000000 */
[----:B0-----:R-:W-:-:S03]  /*05e0*/  UIMAD.WIDE.U32 UR4, UR6, UR7, URZ ;  /* 0x00000007060472a5 */ /* 0x001fc6000f8e003f */
[----:B------:R-:W-:Y:S02]  /*05f0*/  ULDC UR6, c[0x0][0x14] ;  /* 0x0000050000067ab9 */ /* 0x000fe40000000800 */
[----:B------:R-:W-:Y:S02]  /*0600*/  UIMAD.WIDE.U32 UR44, UR4, UR6, URZ ;  /* 0x00000006042c72a5 */ /* 0x000fe4000f8e003f */
[----:B------:R-:W-:-:S04]  /*0610*/  UIMAD UR38, UR5, UR6, URZ ;  /* 0x00000006052672a4 */ /* 0x000fc8000f8e023f */
[----:B------:R-:W-:Y:S01]  /*0620*/  UIADD3 UR38, UR45, UR38, URZ ;  /* 0x000000262d267290 */ /* 0x000fe2000fffe03f */
[----:B---34-:R-:W-:Y:S06]  /*0630*/  BAR.SYNC.DEFER_BLOCKING 0x0 ;  /* 0x0000000000007b1d */ /* 0x018fec0000010000 */
[----:B------:R-:W-:Y:S05]  /*0640*/  @!P2 BRA `(.L_x_3) ;  /* 0x000000840000a947 */ /* 0x000fea0003800000 */
[----:B------:R-:W-:-:S13]  /*0650*/  ISETP.GT.U32.AND P0, PT, R10, 0x1, PT ;  /* 0x000000010a00780c */ /* 0x000fda0003f04070 */
[----:B------:R-:W-:Y:S05]  /*0660*/  @P0 EXIT ;  /* 0x000000000000094d */ /* 0x000fea0003800000 */
[----:B------:R-:W-:Y:S01]  /*0670*/  ULDC.64 UR4, c[0x0][0x650] ;  /* 0x0001940000047ab9 */ /* 0x000fe20000000a00 */
[----:B------:R-:W-:Y:S01]  /*0680*/  PRMT R0, RZ, 0x7610, R0 ;  /* 0x00007610ff007816 */ /* 0x000fe20000000000 */
[----:B------:R-:W-:Y:S01]  /*0690*/  IMAD.MOV.U32 R105, RZ, RZ, -0x1 ;  /* 0xffffffffff697424 */ /* 0x000fe200078e00ff */
[----:B------:R-:W-:Y:S01]  /*06a0*/  ISETP.GE.U32.AND P0, PT, R16, UR4, PT ;  /* 0x0000000410007c0c */ /* 0x000fe2000bf06070 */
[----:B------:R-:W-:Y:S02]  /*06b0*/  IMAD.MOV.U32 R103, RZ, RZ, -0x1 ;  /* 0xffffffffff677424 */ /* 0x000fe400078e00ff */
[----:B------:R-:W-:Y:S01]  /*06c0*/  IMAD.MOV.U32 R19, RZ, RZ, -0x1 ;  /* 0xffffffffff137424 */ /* 0x000fe200078e00ff */
[----:B------:R-:W-:-:S13]  /*06d0*/  ISETP.GE.U32.AND.EX P0, PT, R17, UR5, PT, P0 ;  /* 0x0000000511007c0c */ /* 0x000fda000bf06100 */
[----:B------:R-:W-:Y:S05]  /*06e0*/  @P0 BRA `(.L_x_4) ;  /* 0x0000000400580947 */ /* 0x000fea0003800000 */
[----:B------:R-:W0:Y:S01]  /*06f0*/  LDC.64 R20, c[0x0][0x628] ;  /* 0x00018a00ff147b82 */ /* 0x000e220000000a00 */
[----:B------:R-:W-:Y:S02]  /*0700*/  IMAD.MOV.U32 R8, RZ, RZ, R16 ;  /* 0x000000ffff087224 */ /* 0x000fe400078e0010 */
[----:B------:R-:W-:-:S05]  /*0710*/  IMAD.MOV.U32 R9, RZ, RZ, R17 ;  /* 0x000000ffff097224 */ /* 0x000fca00078e0011 */
[----:B------:R-:W1:Y:S08]  /*0720*/  LDC R0, c[0x0][0x630] ;  /* 0x00018c00ff007b82 */ /* 0x000e700000000800 */
[----:B------:R-:W2:Y:S01]  /*0730*/  LDC.64 R22, c[0x0][0x620] ;  /* 0x00018800ff167b82 */ /* 0x000ea20000000a00 */
[----:B0-----:R-:W-:-:S04]  /*0740*/  ISETP.NE.U32.AND P0, PT, R20, RZ, PT ;  /* 0x000000ff1400720c */ /* 0x001fc80003f05070 */
[----:B------:R-:W-:-:S13]  /*0750*/  ISETP.NE.AND.EX P0, PT, R21, RZ, PT, P0 ;  /* 0x000000ff1500720c */ /* 0x000fda0003f05300 */
[----:B-12---:R-:W-:Y:S05]  /*0760*/  @!P0 BRA `(.L_x_5) ;  /* 0x0000000000288947 */ /* 0x006fea0003800000 */
[----:B------:R-:W0:Y:S02]  /*0770*/  LDC R13, c[0x0][0x634] ;  /* 0x00018d00ff0d7b82 */ /* 0x000e240000000800 */
[----:B0-----:R-:W-:-:S05]  /*0780*/  IADD3 R13, P0, R16, R13, RZ ;  /* 0x0000000d100d7210 */ /* 0x001fca0007f1e0ff */
[----:B------:R-:W-:-:S04]  /*0790*/  IMAD.X R15, RZ, RZ, R17, P0 ;  /* 0x000000ffff0f7224 */ /* 0x000fc800000e0611 */
[----:B------:R-:W-:-:S04]  /*07a0*/  IMAD.WIDE.U32 R8, R15, R20, RZ ;  /* 0x000000140f087225 */ /* 0x000fc800078e00ff */
[----:B------:R-:W-:-:S04]  /*07b0*/  IMAD.WIDE.U32 R10, P0, R13, R21, R8 ;  /* 0x000000150d0a7225 */ /* 0x000fc80007800008 */
[----:B------:R-:W-:-:S04]  /*07c0*/  IMAD.WIDE.U32 R8, R13, R20, RZ ;  /* 0x000000140d087225 */ /* 0x000fc800078e00ff */
[----:B------:R-:W-:Y:S01]  /*07d0*/  IMAD.X R13, RZ, RZ, RZ, P0 ;  /* 0x000000ffff0d7224 */ /* 0x000fe200000e06ff */
[----:B------:R-:W-:Y:S01]  /*07e0*/  IADD3 RZ, P0, R9, R10, RZ ;  /* 0x0000000a09ff7210 */ /* 0x000fe20007f1e0ff */
[----:B------:R-:W-:-:S04]  /*07f0*/  IMAD.MOV.U32 R12, RZ, RZ, R11 ;  /* 0x000000ffff0c7224 */ /* 0x000fc800078e000b */
[----:B------:R-:W-:-:S08]  /*0800*/  IMAD.WIDE.U32.X R8, R15, R21, R12, P0 ;  /* 0x000000150f087225 */ /* 0x000fd000000e040c */
.L_x_5:
[-CC-:B------:R-:W-:Y:S01]  /*0810*/  SHF.R.U64 R25, R8, R0.reuse, R9.reuse ;  /* 0x0000000008197219 */ /* 0x180fe20000001209 */
[----:B------:R-:W0:Y:S01]  /*0820*/  LDC R12, c[0x0][0x618] ;  /* 0x00018600ff0c7b82 */ /* 0x000e220000000800 */
[----:B------:R-:W-:Y:S01]  /*0830*/  SHF.R.U32.HI R7, RZ, R0, R9 ;  /* 0x00000000ff077219 */ /* 0x000fe20000011609 */
[----:B------:R-:W-:Y:S01]  /*0840*/  ULDC UR4, c[0x0][0x150] ;  /* 0x0000540000047ab9 */ /* 0x000fe20000000800 */
[----:B------:R-:W-:Y:S02]  /*0850*/  IADD3 R11, P0, RZ, -R25, RZ ;  /* 0x80000019ff0b7210 */ /* 0x000fe40007f1e0ff */
[----:B------:R-:W-:-:S03]  /*0860*/  I2FP.F32.U32 R0, R6 ;  /* 0x0000000600007245 */ /* 0x000fc60000201000 */
[----:B------:R-:W1:Y:S01]  /*0870*/  LDC.64 R30, c[0x0][0x640] ;  /* 0x00019000ff1e7b82 */ /* 0x000e620000000a00 */
[----:B------:R-:W-:Y:S02]  /*0880*/  IMAD.X R13, RZ, RZ, ~R7, P0 ;  /* 0x000000ffff0d7224 */ /* 0x000fe400000e0e07 */
[----:B------:R-:W-:Y:S01]  /*0890*/  FMUL R0, R0, UR4 ;  /* 0x0000000400007c20 */ /* 0x000fe20008400000 */
[----:B------:R-:W-:Y:S01]  /*08a0*/  IMAD.WIDE.U32 R8, R11, R22, R16 ;  /* 0x000000160b087225 */ /* 0x000fe200078e0010 */
[----:B------:R-:W-:-:S03]  /*08b0*/  ULDC UR4, c[0x0][0x154] ;  /* 0x0000550000047ab9 */ /* 0x000fc60000000800 */
[----:B------:R-:W-:Y:S01]  /*08c0*/  IMAD R10, R13, R22, RZ ;  /* 0x000000160d0a7224 */ /* 0x000fe200078e02ff */
[----:B------:R-:W2:Y:S01]  /*08d0*/  LDC R7, c[0x0][0x144] ;  /* 0x00005100ff077b82 */ /* 0x000ea20000000800 */
[----:B------:R-:W3:Y:S02]  /*08e0*/  F2I.U32.TRUNC.NTZ R0, R0 ;  /* 0x0000000000007305 */ /* 0x000ee4000020f000 */
[----:B------:R-:W-:-:S04]  /*08f0*/  IMAD R11, R11, R23, R10 ;  /* 0x000000170b0b7224 */ /* 0x000fc800078e020a */
[----:B------:R-:W-:Y:S01]  /*0900*/  IMAD.IADD R9, R9, 0x1, R11 ;  /* 0x0000000109097824 */ /* 0x000fe200078e020b */
[----:B------:R-:W4:Y:S01]  /*0910*/  LDC R24, c[0x0][0x608] ;  /* 0x00018200ff187b82 */ /* 0x000f220000000800 */
[----:B------:R-:W-:-:S03]  /*0920*/  IMAD.MOV.U32 R11, RZ, RZ, -0x1 ;  /* 0xffffffffff0b7424 */ /* 0x000fc600078e00ff */
[-CC-:B0-----:R-:W-:Y:S02]  /*0930*/  SHF.R.U64 R22, R8, R12.reuse, R9.reuse ;  /* 0x0000000c08167219 */ /* 0x181fe40000001209 */
[----:B------:R-:W-:Y:S02]  /*0940*/  I2FP.F32.U32 R8, R3 ;  /* 0x0000000300087245 */ /* 0x000fe40000201000 */
[----:B------:R-:W0:Y:S01]  /*0950*/  LDC R28, c[0x0][0x658] ;  /* 0x00019600ff1c7b82 */ /* 0x000e220000000800 */
[----:B-1----:R-:W-:Y:S01]  /*0960*/  ISETP.NE.U32.AND P0, PT, R30, RZ, PT ;  /* 0x000000ff1e00720c */ /* 0x002fe20003f05070 */
[----:B---3--:R-:W-:Y:S02]  /*0970*/  IMAD.MOV R10, RZ, RZ, -R0 ;  /* 0x000000ffff0a7224 */ /* 0x008fe400078e0a00 */
[----:B------:R-:W-:Y:S01]  /*0980*/  FMUL R8, R8, UR4 ;  /* 0x0000000408087c20 */ /* 0x000fe20008400000 */
[----:B------:R-:W-:Y:S02]  /*0990*/  SHF.R.U32.HI R9, RZ, R12, R9 ;  /* 0x0000000cff097219 */ /* 0x000fe40000011609 */
[----:B------:R-:W-:Y:S01]  /*09a0*/  ISETP.NE.AND.EX P0, PT, R31, RZ, PT, P0 ;  /* 0x000000ff1f00720c */ /* 0x000fe20003f05300 */
[----:B------:R1:W3:Y:S01]  /*09b0*/  F2I.U32.TRUNC.NTZ R15, R8 ;  /* 0x00000008000f7305 */ /* 0x0002e2000020f000 */
[----:B------:R-:W1:Y:S01]  /*09c0*/  LDC R20, c[0x0][0x148] ;  /* 0x00005200ff147b82 */ /* 0x000e620000000800 */
[----:B--2---:R-:W-:-:S07]  /*09d0*/  IMAD R0, R7, R10, R6 ;  /* 0x0000000a07007224 */ /* 0x004fce00078e0206 */
[----:B------:R-:W2:Y:S01]  /*09e0*/  LDC R26, c[0x0][0x600] ;  /* 0x00018000ff1a7b82 */ /* 0x000ea20000000800 */
[-CC-:B----4-:R-:W-:Y:S02]  /*09f0*/  SHF.R.U64 R32, R22, R24.reuse, R9.reuse ;  /* 0x0000001816207219 */ /* 0x190fe40000001209 */
[----:B------:R-:W-:Y:S01]  /*0a00*/  SHF.R.U32.HI R7, RZ, R24, R9 ;  /* 0x00000018ff077219 */ /* 0x000fe20000011609 */
[----:B------:R-:W-:-:S04]  /*0a10*/  IMAD.MOV.U32 R9, RZ, RZ, 0x1 ;  /* 0x00000001ff097424 */ /* 0x000fc800078e00ff */
[----:B------:R-:W4:Y:S01]  /*0a20*/  LDC R21, c[0x0][0x648] ;  /* 0x00019200ff157b82 */ /* 0x000f220000000800 */
[-C--:B0-----:R-:W-:Y:S02]  /*0a30*/  SHF.L.U32 R6, R11, R28.reuse, RZ ;  /* 0x0000001c0b067219 */ /* 0x081fe400000006ff */
[--C-:B------:R-:W-:Y:S02]  /*0a40*/  SHF.R.U64 R24, R32, R28, R7.reuse ;  /* 0x0000001c20187219 */ /* 0x100fe40000001207 */
[----:B------:R-:W-:Y:S02]  /*0a50*/  LOP3.LUT R13, RZ, R6, RZ, 0x33, !PT ;  /* 0x00000006ff0d7212 */ /* 0x000fe400078e33ff */
[-C--:B------:R-:W-:Y:S01]  /*0a60*/  SHF.R.U32.HI R7, RZ, R28.reuse, R7 ;  /* 0x0000001cff077219 */ /* 0x080fe20000011607 */
[----:B------:R-:W0:Y:S01]  /*0a70*/  LDC R23, c[0x0][0x638] ;  /* 0x00018e00ff177b82 */ /* 0x000e220000000800 */
[----:B------:R-:W-:Y:S01]  /*0a80*/  SHF.L.U32 R12, R9, R28, RZ ;  /* 0x0000001c090c7219 */ /* 0x000fe200000006ff */
[----:B------:R-:W-:-:S06]  /*0a90*/  IMAD.MOV.U32 R6, RZ, RZ, R24 ;  /* 0x000000ffff067224 */ /* 0x000fcc00078e0018 */
[----:B------:R-:W0:Y:S01]  /*0aa0*/  LDC R105, c[0x0][0x610] ;  /* 0x00018400ff697b82 */ /* 0x000e220000000800 */
[----:B-1-3--:R-:W-:Y:S05]  /*0ab0*/  @!P0 BRA `(.L_x_6) ;  /* 0x0000000000288947 */ /* 0x00afea0003800000 */
[----:B------:R-:W1:Y:S02]  /*0ac0*/  LDC R11, c[0x0][0x64c] ;  /* 0x00019300ff0b7b82 */ /* 0x000e640000000800 */
[----:B-1----:R-:W-:-:S05]  /*0ad0*/  IADD3 R11, P0, R24, R11, RZ ;  /* 0x0000000b180b7210 */ /* 0x002fca0007f1e0ff */
        /* <DEDUP_REMOVED lines=8> */
.L_x_6:
[----:B----4-:R-:W-:Y:S01]  /*0b60*/  SHF.R.U64 R6, R6, R21, R7 ;  /* 0x0000001506067219 */ /* 0x010fe20000001207 */
[----:B--2---:R-:W-:Y:S01]  /*0b70*/  VIADD R7, R26, 0xffffffff ;  /* 0xffffffff1a077836 */ /* 0x004fe20000000000 */
[----:B------:R-:W-:Y:S01]  /*0b80*/  LOP3.LUT R13, R32, R13, RZ, 0xc0, !PT ;  /* 0x0000000d200d7212 */ /* 0x000fe200078ec0ff */
[----:B------:R-:W-:Y:S02]  /*0b90*/  IMAD.MOV R15, RZ, RZ, -R15 ;  /* 0x000000ffff0f7224 */ /* 0x000fe400078e0a0f */
[----:B------:R-:W-:Y:S02]  /*0ba0*/  IMAD.MOV R8, RZ, RZ, -R6 ;  /* 0x000000ffff087224 */ /* 0x000fe400078e0a06 */
[----:B------:R-:W-:Y:S01]  /*0bb0*/  IMAD R13, R12, R6, R13 ;  /* 0x000000060c0d7224 */ /* 0x000fe200078e020d */
[----:B------:R-:W-:Y:S01]  /*0bc0*/  LOP3.LUT R6, R22, R7, RZ, 0xc0, !PT ;  /* 0x0000000716067212 */ /* 0x000fe200078ec0ff */
[----:B------:R-:W-:Y:S02]  /*0bd0*/  @P3 IMAD R0, R20, R15, R3 ;  /* 0x0000000f14003224 */ /* 0x000fe400078e0203 */
[----:B0-----:R-:W-:-:S02]  /*0be0*/  IMAD R3, R8, R23, R24 ;  /* 0x0000001708037224 */ /* 0x001fc400078e0218 */
[----:B------:R-:W-:Y:S02]  /*0bf0*/  IMAD R105, R13, R105, R0 ;  /* 0x000000690d697224 */ /* 0x000fe400078e0200 */
[----:B------:R-:W-:Y:S02]  /*0c00*/  IMAD R6, R3, R26, R6 ;  /* 0x0000001a03067224 */ /* 0x000fe400078e0206 */
[----:B------:R-:W-:Y:S02]  /*0c10*/  IMAD.MOV.U32 R0, RZ, RZ, 0x1 ;  /* 0x00000001ff007424 */ /* 0x000fe400078e00ff */
[----:B------:R-:W-:Y:S01]  /*0c20*/  IMAD.MOV.U32 R19, RZ, RZ, R25 ;  /* 0x000000ffff137224 */ /* 0x000fe200078e0019 */
[----:B------:R-:W-:Y:S02]  /*0c30*/  SEL R103, R6, R105, !P3 ;  /* 0x0000006906677207 */ /* 0x000fe40005800000 */
[----:B------:R-:W-:-:S07]  /*0c40*/  SEL R105, R105, R6, !P3 ;  /* 0x0000000669697207 */ /* 0x000fce0005800000 */
.L_x_4:
[----:B------:R-:W-:-:S08]  /*0c50*/  NOP ;  /* 0x0000000000007918 */ /* 0x000fd00000000000 */
[----:B------:R-:W0:Y:S02]  /*0c60*/  USETMAXREG.TRY_ALLOC.CTAPOOL UP0, 0xe8 ;  /* 0x000000e8000079c8 */ /* 0x000e240008000600 */
[----:B0-----:R-:W-:-:S13]  /*0c70*/  PLOP3.LUT P0, PT, PT, PT, UP0, 0x80, 0x0 ;  /* 0x000000000000781c */ /* 0x001fda0003f0f008 */
[----:B------:R-:W-:Y:S05]  /*0c80*/  @!P0 BRA `(.L_x_4) ;  /* 0xfffffffc00f08947 */ /* 0x000fea000383ffff */
[----:B------:R-:W-:Y:S01]  /*0c90*/  ULDC.64 UR4, c[0x0][0x598] ;  /* 0x0001660000047ab9 */ /* 0x000fe20000000a00 */
[----:B------:R-:W-:Y:S01]  /*0ca0*/  ULDC.64 UR46, c[0x0][0x208] ;  /* 0x00008200002e7ab9 */ /* 0x000fe20000000a00 */
[----:B------:R-:W-:-:S04]  /*0cb0*/  ISETP.NE.U32.AND P0, PT, RZ, UR4, PT ;  /* 0x00000004ff007c0c */ /* 0x000fc8000bf05070 */
[----:B------:R-:W-:-:S13]  /*0cc0*/  ISETP.NE.AND.EX P0, PT, RZ, UR5, PT, P0 ;  /* 0x00000005ff007c0c */ /* 0x000fda000bf05300 */
[----:B------:R-:W-:Y:S05]  /*0cd0*/  @!P0 BRA `(.L_x_7) ;  /* 0x00000000001c8947 */ /* 0x000fea0003800000 */
[----:B------:R-:W0:Y:S02]  /*0ce0*/  LDC.64 R6, c[0x0][0x598] ;  /* 0x00016600ff067b82 */ /* 0x000e240000000a00 */
[----:B0-----:R-:W2:Y:S02]  /*0cf0*/  LDG.E.64 R6, desc[UR46][R6.64] ;  /* 0x0000002e06067981 */ /* 0x001ea4000c1e1b00 */
[----:B--2---:R-:W-:-:S04]  /*0d00*/  ISETP.NE.U32.AND P0, PT, R6, RZ, PT ;  /* 0x000000ff0600720c */ /* 0x004fc80003f05070 */
[----:B------:R-:W-:-:S13]  /*0d10*/  ISETP.NE.AND.EX P0, PT, R7, RZ, PT, P0 ;  /* 0x000000ff0700720c */ /* 0x000fda0003f05300 */
[----:B------:R-:W-:Y:S05]  /*0d20*/  @!P0 BRA `(.L_x_7) ;  /* 0x0000000000088947 */ /* 0x000fea0003800000 */
[----:B------:R0:W5:Y:S01]  /*0d30*/  LD.E R96, desc[UR46][R6.64] ;  /* 0x0000002e06607980 */ /* 0x000162000c101900 */
[----:B------:R-:W-:Y:S05]  /*0d40*/  BRA `(.L_x_8) ;  /* 0x0000000000247947 */ /* 0x000fea0003800000 */
.L_x_7:
[----:B------:R-:W-:Y:S02]  /*0d50*/  ULDC.64 UR4, c[0x0][0x588] ;  /* 0x0001620000047ab9 */ /* 0x000fe40000000a00 */
[----:B------:R-:W-:-:S04]  /*0d60*/  ISETP.NE.U32.AND P0, PT, RZ, UR4, PT ;  /* 0x00000004ff007c0c */ /* 0x000fc8000bf05070 */
[----:B------:R-:W-:-:S13]  /*0d70*/  ISETP.NE.AND.EX P0, PT, RZ, UR5, PT, P0 ;  /* 0x00000005ff007c0c */ /* 0x000fda000bf05300 */
[----:B------:R-:W-:Y:S05]  /*0d80*/  @!P0 BRA `(.L_x_9) ;  /* 0x00000000000c8947 */ /* 0x000fea0003800000 */
[----:B------:R-:W0:Y:S02]  /*0d90*/  LDC.64 R96, c[0x0][0x588] ;  /* 0x00016200ff607b82 */ /* 0x000e240000000a00 */
[----:B0-----:R1:W5:Y:S01]  /*0da0*/  LDG.E R96, desc[UR46][R96.64] ;  /* 0x0000002e60607981 */ /* 0x001362000c1e1900 */
[----:B------:R-:W-:Y:S05]  /*0db0*/  BRA `(.L_x_8) ;  /* 0x0000000000087947 */ /* 0x000fea0003800000 */
.L_x_9:
[----:B------:R-:W-:Y:S02]  /*0dc0*/  ULDC UR4, c[0x0][0x580] ;  /* 0x0001600000047ab9 */ /* 0x000fe40000000800 */
[----:B------:R-:W-:-:S07]  /*0dd0*/  IMAD.U32 R96, RZ, RZ, UR4 ;  /* 0x00000004ff607e24 */ /* 0x000fce000f8e00ff */
.L_x_8:
[----:B------:R-:W-:Y:S02]  /*0de0*/  ULDC.64 UR4, c[0x0][0x5a0] ;  /* 0x0001680000047ab9 */ /* 0x000fe40000000a00 */
[----:B------:R-:W-:-:S04]  /*0df0*/  ISETP.NE.U32.AND P0, PT, RZ, UR4, PT ;  /* 0x00000004ff007c0c */ /* 0x000fc8000bf05070 */
[----:B------:R-:W-:-:S13]  /*0e00*/  ISETP.NE.AND.EX P0, PT, RZ, UR5, PT, P0 ;  /* 0x00000005ff007c0c */ /* 0x000fda000bf05300 */
[----:B------:R-:W-:Y:S05]  /*0e10*/  @!P0 BRA `(.L_x_10) ;  /* 0x00000000001c8947 */ /* 0x000fea0003800000 */
[----:B0-----:R-:W0:Y:S02]  /*0e20*/  LDC.64 R6, c[0x0][0x5a0] ;  /* 0x00016800ff067b82 */ /* 0x001e240000000a00 */
[----:B0-----:R-:W2:Y:S02]  /*0e30*/  LDG.E.64 R6, desc[UR46][R6.64] ;  /* 0x0000002e06067981 */ /* 0x001ea4000c1e1b00 */
[----:B--2---:R-:W-:-:S04]  /*0e40*/  ISETP.NE.U32.AND P0, PT, R6, RZ, PT ;  /* 0x000000ff0600720c */ /* 0x004fc80003f05070 */
[----:B------:R-:W-:-:S13]  /*0e50*/  ISETP.NE.AND.EX P0, PT, R7, RZ, PT, P0 ;  /* 0x000000ff0700720c */ /* 0x000fda0003f05300 */
[----:B------:R-:W-:Y:S05]  /*0e60*/  @!P0 BRA `(.L_x_10) ;  /* 0x0000000000088947 */ /* 0x000fea0003800000 */
[----:B-1----:R0:W5:Y:S01]  /*0e70*/  LD.E R97, desc[UR46][R6.64] ;  /* 0x0000002e06617980 */ /* 0x002162000c101900 */
[----:B------:R-:W-:Y:S05]  /*0e80*/  BRA `(.L_x_11) ;  /* 0x0000000000247947 */ /* 0x000fea0003800000 */
.L_x_10:
[----:B------:R-:W-:Y:S02]  /*0e90*/  ULDC.64 UR4, c[0x0][0x590] ;  /* 0x0001640000047ab9 */ /* 0x000fe40000000a00 */
[----:B------:R-:W-:-:S04]  /*0ea0*/  ISETP.NE.U32.AND P0, PT, RZ, UR4, PT ;  /* 0x00000004ff007c0c */ /* 0x000fc8000bf05070 */
[----:B------:R-:W-:-:S13]  /*0eb0*/  ISETP.NE.AND.EX P0, PT, RZ, UR5, PT, P0 ;  /* 0x00000005ff007c0c */ /* 0x000fda000bf05300 */
[----:B------:R-:W-:Y:S05]  /*0ec0*/  @!P0 BRA `(.L_x_12) ;  /* 0x00000000000c8947 */ /* 0x000fea0003800000 */
[----:B0-----:R-:W1:Y:S02]  /*0ed0*/  LDC.64 R6, c[0x0][0x590] ;  /* 0x00016400ff067b82 */ /* 0x001e640000000a00 */
[----:B-1----:R1:W5:Y:S01]  /*0ee0*/  LDG.E R97, desc[UR46][R6.64] ;  /* 0x0000002e06617981 */ /* 0x002362000c1e1900 */
[----:B------:R-:W-:Y:S05]  /*0ef0*/  BRA `(.L_x_11) ;  /* 0x0000000000087947 */ /* 0x000fea0003800000 */
.L_x_12:
[----:B------:R-:W-:Y:S02]  /*0f00*/  ULDC UR4, c[0x0][0x584] ;  /* 0x0001610000047ab9 */ /* 0x000fe40000000800 */
[----:B-1----:R-:W-:-:S07]  /*0f10*/  IMAD.U32 R97, RZ, RZ, UR4 ;  /* 0x00000004ff617e24 */ /* 0x002fce000f8e00ff */
.L_x_11:
[----:B------:R-:W-:-:S13]  /*0f20*/  LOP3.LUT P0, RZ, R0, 0xff, RZ, 0xc0, !PT ;  /* 0x000000ff00ff7812 */ /* 0x000fda000780c0ff */
[----:B------:R-:W-:Y:S05]  /*0f30*/  @!P0 EXIT ;  /* 0x000000000000894d */ /* 0x000fea0003800000 */
[----:B01----:R-:W0:Y:S01]  /*0f40*/  LDC R6, c[0x0][0x658] ;  /* 0x00019600ff067b82 */ /* 0x003e220000000800 */
[----:B------:R-:W-:Y:S01]  /*0f50*/  ULDC.64 UR6, c[0x0][0x288] ;  /* 0x0000a20000067ab9 */ /* 0x000fe20000000a00 */
[----:B------:R-:W-:Y:S01]  /*0f60*/  LOP3.LUT R14, R14, 0x1, RZ, 0xc0, !PT ;  /* 0x000000010e0e7812 */ /* 0x000fe200078ec0ff */
[----:B------:R-:W-:Y:S01]  /*0f70*/  UIADD3 UR4, UR7, 0x3f, URZ ;  /* 0x0000003f07047890 */ /* 0x000fe2000fffe03f */
[----:B------:R-:W-:Y:S01]  /*0f80*/  SHF.R.U32.HI R0, RZ, 0x2, R4 ;  /* 0x00000002ff007819 */ /* 0x000fe20000011604 */
[----:B------:R-:W-:Y:S01]  /*0f90*/  IMAD.U32 R7, RZ, RZ, UR6 ;  /* 0x00000006ff077e24 */ /* 0x000fe2000f8e00ff */
[----:B------:R-:W-:Y:S01]  /*0fa0*/  SHF.R.U32.HI R5, RZ, 0x1, R5 ;  /* 0x00000001ff057819 */ /* 0x000fe20000011605 */
[----:B------:R-:W-:Y:S01]  /*0fb0*/  USHF.R.S32.HI UR5, URZ, 0x1f, UR4 ;  /* 0x0000001f3f057899 */ /* 0x000fe20008011404 */
[----:B------:R-:W-:Y:S01]  /*0fc0*/  LOP3.LUT R98, R4, 0x3, RZ, 0xc0, !PT ;  /* 0x0000000304627812 */ /* 0x000fe200078ec0ff */
[----:B------:R-:W-:Y:S01]  /*0fd0*/  IMAD.SHL.U32 R3, R14, 0x40, RZ ;  /* 0x000000400e037824 */ /* 0x000fe200078e00ff */
[----:B------:R-:W-:Y:S01]  /*0fe0*/  LOP3.LUT R0, R0, 0x7, RZ, 0xc0, !PT ;  /* 0x0000000700007812 */ /* 0x000fe200078ec0ff */
[----:B------:R-:W-:Y:S01]  /*0ff0*/  ULEA.HI UR5, UR5, UR4, URZ, 0x6 ;  /* 0x0000000405057291 */ /* 0x000fe2000f8f303f */
[----:B------:R-:W-:Y:S01]  /*1000*/  LOP3.LUT R5, R5, 0x30, RZ, 0xc0, !PT ;  /* 0x0000003005057812 */ /* 0x000fe200078ec0ff */
[----:B------:R-:W-:Y:S01]  /*1010*/  IMAD R98, R98, -0x2, R7 ;  /* 0xfffffffe62627824 */ /* 0x000fe200078e0207 */
[--C-:B------:R-:W-:Y:S01]  /*1020*/  LOP3.LUT R22, R3, 0x40, R0.reuse, 0xe2, !PT ;  /* 0x0000004003167812 */ /* 0x100fe200078ee200 */
[----:B------:R-:W-:Y:S01]  /*1030*/  USHF.R.S32.HI UR39, URZ, 0x6, UR5 ;  /* 0x000000063f277899 */ /* 0x000fe20008011405 */
[-C--:B------:R-:W-:Y:S01]  /*1040*/  IADD3 R3, RZ, -R5.reuse, -R0 ;  /* 0x80000005ff037210 */ /* 0x080fe20007ffe800 */
[----:B------:R-:W-:Y:S01]  /*1050*/  IMAD.MOV.U32 R7, RZ, RZ, -0x1 ;  /* 0xffffffffff077424 */ /* 0x000fe200078e00ff */
[----:B------:R-:W-:Y:S01]  /*1060*/  LOP3.LUT R100, R4, 0x80, RZ, 0xc0, !PT ;  /* 0x0000008004647812 */ /* 0x000fe200078ec0ff */
[----:B------:R-:W-:Y:S01]  /*1070*/  UISETP.LT.AND UP0, UPT, UR39, 0x1, UPT ;  /* 0x000000012700788c */ /* 0x000fe2000bf01270 */
[----:B------:R-:W-:Y:S01]  /*1080*/  LOP3.LUT R22, R22, R5, RZ, 0xfc, !PT ;  /* 0x0000000516167212 */ /* 0x000fe200078efcff */
[----:B------:R-:W-:Y:S01]  /*1090*/  IMAD R3, R14, -0x40, R3 ;  /* 0xffffffc00e037824 */ /* 0x000fe200078e0203 */
[----:B------:R-:W-:Y:S01]  /*10a0*/  ULDC UR4, c[0x0][0x284] ;  /* 0x0000a10000047ab9 */ /* 0x000fe20000000800 */
[----:B------:R-:W-:Y:S01]  /*10b0*/  USEL UR40, UR39, 0x1, UP0 ;  /* 0x0000000127287887 */ /* 0x000fe20008000000 */
[----:B0-----:R-:W-:Y:S01]  /*10c0*/  SHF.L.U32 R6, R7, R6, RZ ;  /* 0x0000000607067219 */ /* 0x001fe200000006ff */
[----:B------:R-:W-:Y:S01]  /*10d0*/  IMAD.SHL.U32 R99, R4, 0x2, RZ ;  /* 0x0000000204637824 */ /* 0x000fe200078e00ff */
[----:B------:R-:W-:Y:S01]  /*10e0*/  LOP3.LUT R118, R18, 0x1, RZ, 0xfc, !PT ;  /* 0x0000000112767812 */ /* 0x000fe200078efcff */
[----:B------:R-:W-:Y:S01]  /*10f0*/  VIADD R102, R3, UR4 ;  /* 0x0000000403667c36 */ /* 0x000fe20008000000 */
[----:B------:R-:W-:Y:S01]  /*1100*/  SHF.R.U32.HI R100, RZ, 0x7, R100 ;  /* 0x00000007ff647819 */ /* 0x000fe20000011664 */
[----:B------:R-:W-:Y:S01]  /*1110*/  IMAD.MOV.U32 R23, RZ, RZ, RZ ;  /* 0x000000ffff177224 */ /* 0x000fe200078e00ff */
[----:B------:R-:W-:Y:S01]  /*1120*/  LOP3.LUT R101, RZ, R6, RZ, 0x33, !PT ;  /* 0x00000006ff657212 */ /* 0x000fe200078e33ff */
[----:B------:R-:W-:Y:S01]  /*1130*/  UIADD3 UR40, UR39, -UR40, URZ ;  /* 0x8000002827287290 */ /* 0x000fe2000fffe03f */
[----:B------:R-:W-:Y:S01]  /*1140*/  UMOV UR36, URZ ;  /* 0x0000003f00247c82 */ /* 0x000fe20008000000 */
[----:B------:R-:W-:-:S10]  /*1150*/  UMOV UR37, URZ ;  /* 0x0000003f00257c82 */ /* 0x000fd40008000000 */
.L_x_168:
[----:B0-----:R-:W0:Y:S01]  /*1160*/  SHFL.IDX PT, R0, R100, RZ, 0x1f ;  /* 0x00001fff64007589 */ /* 0x001e2200000e0000 */
[----:B-1----:R-:W1:Y:S01]  /*1170*/  S2UR UR6, SR_CgaCtaId ;  /* 0x00000000000679c3 */ /* 0x002e620000008800 */
[----:B------:R-:W-:Y:S01]  /*1180*/  UMOV UR41, 0x400 ;  /* 0x0000040000297882 */ /* 0x000fe20000000000 */
[----:B0-----:R-:W-:Y:S01]  /*1190*/  R2UR UR4, R0 ;  /* 0x00000000000472ca */ /* 0x001fe200000e0000 */
[----:B-1----:R-:W-:-:S12]  /*11a0*/  ULEA UR41, UR6, UR41, 0x18 ;  /* 0x0000002906297291 */ /* 0x002fd8000f8ec03f */
[----:B------:R-:W-:-:S04]  /*11b0*/  ULEA.HI UR5, UR4, UR4, URZ, 0x1 ;  /* 0x0000000404057291 */ /* 0x000fc8000f8f083f */
[----:B------:R-:W-:-:S04]  /*11c0*/  ULOP3.LUT UR5, UR5, 0x7fffe, URZ, 0xc0, !UPT ;  /* 0x0007fffe05057892 */ /* 0x000fc8000f8ec03f */
[----:B------:R-:W-:-:S03]  /*11d0*/  UIADD3 UR5, UR4, -UR5, URZ ;  /* 0x8000000504057290 */ /* 0x000fc6000fffe03f */
[----:B------:R-:W-:Y:S01]  /*11e0*/  ULDC UR4, c[0x0][0x28c] ;  /* 0x0000a30000047ab9 */ /* 0x000fe20000000800 */
[----:B------:R-:W-:Y:S01]  /*11f0*/  ULEA UR5, UR5, UR41, 0xd ;  /* 0x0000002905057291 */ /* 0x000fe2000f8e683f */
[----:B------:R-:W-:-:S03]  /*1200*/  ISETP.LT.AND P0, PT, RZ, UR4, PT ;  /* 0x00000004ff007c0c */ /* 0x000fc6000bf01270 */
[----:B------:R-:W-:-:S04]  /*1210*/  UIADD3 UR5, UR5, 0x100, URZ ;  /* 0x0000010005057890 */ /* 0x000fc8000fffe03f */
[----:B------:R-:W-:-:S04]  /*1220*/  USHF.R.U32.HI UR5, URZ, 0x4, UR5 ;  /* 0x000000043f057899 */ /* 0x000fc80008011605 */
[----:B------:R-:W-:-:S04]  /*1230*/  ULOP3.LUT UR5, UR5, 0x3fff, URZ, 0xc0, !UPT ;  /* 0x00003fff05057892 */ /* 0x000fc8000f8ec03f */
[----:B------:R-:W-:Y:S01]  /*1240*/  ULOP3.LUT UR42, UR5, 0x10000, URZ, 0xfc, !UPT ;  /* 0x00010000052a7892 */ /* 0x000fe2000f8efc3f */
[----:B--23-5:R-:W-:Y:S11]  /*1250*/  @P0 BRA `(.L_x_13) ;  /* 0x0000000000400947 */ /* 0x02cff60003800000 */
[----:B------:R-:W-:Y:S01]  /*1260*/  MOV R0, 0x0 ;  /* 0x0000000000007802 */ /* 0x000fe20000000f00 */
[----:B------:R-:W-:Y:S01]  /*1270*/  ULDC.64 UR4, c[0x4][0x68] ;  /* 0x01001a0000047ab9 */ /* 0x000fe20000000a00 */
[----:B------:R-:W-:Y:S01]  /*1280*/  ULDC.64 UR6, c[0x4][0x8] ;  /* 0x0100020000067ab9 */ /* 0x000fe20000000a00 */
[----:B------:R-:W-:Y:S01]  /*1290*/  IMAD.U32 R4, RZ, RZ, UR4 ;  /* 0x00000004ff047e24 */ /* 0x000fe2000f8e00ff */
[----:B------:R0:W1:Y:S01]  /*12a0*/  LDC.64 R14, c[0x4][R0] ;  /* 0x01000000000e7b82 */ /* 0x0000620000000a00 */
[----:B------:R-:W-:Y:S01]  /*12b0*/  IMAD.U32 R5, RZ, RZ, UR5 ;  /* 0x00000005ff057e24 */ /* 0x000fe2000f8e00ff */
[----:B------:R-:W-:Y:S01]  /*12c0*/  ULDC.64 UR4, c[0x4][0x70] ;  /* 0x01001c0000047ab9 */ /* 0x000fe20000000a00 */
[----:B------:R-:W-:Y:S02]  /*12d0*/  IMAD.U32 R10, RZ, RZ, UR6 ;  /* 0x00000006ff0a7e24 */ /* 0x000fe4000f8e00ff */
[----:B------:R-:W-:Y:S02]  /*12e0*/  IMAD.U32 R6, RZ, RZ, UR4 ;  /* 0x00000004ff067e24 */ /* 0x000fe4000f8e00ff */
[----:B------:R-:W-:-:S02]  /*12f0*/  IMAD.U32 R7, RZ, RZ, UR5 ;  /* 0x00000005ff077e24 */ /* 0x000fc4000f8e00ff */
[----:B------:R-:W-:Y:S02]  /*1300*/  IMAD.U32 R11, RZ, RZ, UR7 ;  /* 0x00000007ff0b7e24 */ /* 0x000fe4000f8e00ff */
[----:B------:R-:W-:Y:S02]  /*1310*/  IMAD.MOV.U32 R8, RZ, RZ, 0x1e1 ;  /* 0x000001e1ff087424 */ /* 0x000fe400078e00ff */
[----:B------:R-:W-:Y:S02]  /*1320*/  IMAD.MOV.U32 R12, RZ, RZ, 0x1 ;  /* 0x00000001ff0c7424 */ /* 0x000fe400078e00ff */
[----:B0-----:R-:W-:-:S07]  /*1330*/  IMAD.MOV.U32 R13, RZ, RZ, RZ ;  /* 0x000000ffff0d7224 */ /* 0x001fce00078e00ff */
[----:B------:R-:W-:-:S07]  /*1340*/  LEPC R20, `(.L_x_13) ;  /* 0x000000001014794e */ /* 0x000fce0000000000 */
[----:B-1---5:R-:W-:Y:S05]  /*1350*/  CALL.ABS.NOINC R14 ;  /* 0x000000000e007343 */ /* 0x022fea0003c00000 */
.L_x_13:
[----:B------:R-:W-:-:S13]  /*1360*/  ISETP.NE.AND P0, PT, R118, 0x3, PT ;  /* 0x000000037600780c */ /* 0x000fda0003f05270 */
[----:B------:R-:W-:Y:S05]  /*1370*/  @!P0 BRA `(.L_x_14) ;  /* 0x0000000000048947 */ /* 0x000fea0003800000 */
[----:B------:R-:W-:Y:S01]  /*1380*/  BPT.TRAP 0x1 ;  /* 0x000000040000795c */ /* 0x000fe20000300000 */
.L_x_14:
[----:B------:R-:W-:Y:S02]  /*1390*/  IMAD.U32 R3, RZ, RZ, UR37 ;  /* 0x00000025ff037e24 */ /* 0x000fe4000f8e00ff */
[----:B------:R-:W-:-:S03]  /*13a0*/  IMAD.U32 R0, RZ, RZ, UR36 ;  /* 0x00000024ff007e24 */ /* 0x000fc6000f8e00ff */
[----:B------:R-:W-:Y:S02]  /*13b0*/  LEA R3, R3, UR41, 0x3 ;  /* 0x0000002903037c11 */ /* 0x000fe4000f8e18ff */
[----:B------:R-:W-:-:S04]  /*13c0*/  SHF.L.U32 R0, R0, 0x1f, RZ ;  /* 0x0000001f00007819 */ /* 0x000fc800000006ff */
[----:B------:R0:W1:Y:S01]  /*13d0*/  SYNCS.PHASECHK.TRANS64.TRYWAIT P1, [R3+URZ], R0 ;  /* 0x00000000030075a7 */ /* 0x000062000802017f */
[----:B------:R-:W-:Y:S05]  /*13e0*/  @!P0 BRA `(.L_x_15) ;  /* 0x0000000000048947 */ /* 0x000fea0003800000 */
[----:B------:R-:W-:Y:S01]  /*13f0*/  BPT.TRAP 0x1 ;  /* 0x000000040000795c */ /* 0x000fe20000300000 */
.L_x_15:
[----:B------:R-:W-:-:S05]  /*1400*/  IMAD.U32 R4, RZ, RZ, UR40 ;  /* 0x00000028ff047e24 */ /* 0x000fca000f8e00ff */
[----:B------:R-:W-:Y:S01]  /*1410*/  ISETP.GE.AND P2, PT, R4, 0x1, PT ;  /* 0x000000010400780c */ /* 0x000fe20003f46270 */
[----:B-1----:R-:W-:-:S12]  /*1420*/  @P1 BRA `(.L_x_16) ;  /* 0x0000000000081947 */ /* 0x002fd80003800000 */
[----:B------:R-:W1:Y:S02]  /*1430*/  SYNCS.PHASECHK.TRANS64.TRYWAIT P1, [R3+URZ], R0 ;  /* 0x00000000030075a7 */ /* 0x000e64000802017f */
[----:B-1----:R-:W-:Y:S05]  /*1440*/  @!P1 BRA `(.L_x_17) ;  /* 0x0000008800f89947 */ /* 0x002fea0003800000 */
.L_x_16:
[----:B------:R-:W-:Y:S05]  /*1450*/  WARPSYNC.ALL ;  /* 0x0000000000007948 */ /* 0x000fea0003800000 */
[----:B------:R-:W-:Y:S01]  /*1460*/  UIADD3 UR4, UR41, 0x30100, URZ ;  /* 0x0003010029047890 */ /* 0x000fe2000fffe03f */
[----:B------:R-:W-:Y:S01]  /*1470*/  WARPGROUP.ARRIVE ;  /* 0x00000000000079c5 */ /* 0x000fe20000000000 */
[----:B------:R-:W-:Y:S02]  /*1480*/  UIMAD UR6, UR37, 0xc00, UR42 ;  /* 0x00000c00250678a4 */ /* 0x000fe4000f8e022a */
[----:B------:R-:W-:Y:S01]  /*1490*/  USHF.R.U32.HI UR4, URZ, 0x4, UR4 ;  /* 0x000000043f047899 */ /* 0x000fe20008011604 */
[----:B------:R-:W-:Y:S01]  /*14a0*/  UMOV UR13, 0x40000040 ;  /* 0x40000040000d7882 */ /* 0x000fe20000000000 */
[----:B------:R-:W-:-:S02]  /*14b0*/  UMOV UR15, 0x40000040 ;  /* 0x40000040000f7882 */ /* 0x000fc40000000000 */
[----:B------:R-:W-:Y:S01]  /*14c0*/  ULOP3.LUT UR4, UR4, 0x3fff, URZ, 0xc0, !UPT ;  /* 0x00003fff04047892 */ /* 0x000fe2000f8ec03f */
[----:B------:R-:W-:Y:S01]  /*14d0*/  UMOV UR12, UR6 ;  /* 0x00000006000c7c82 */ /* 0x000fe20008000000 */
[----:B------:R-:W-:Y:S02]  /*14e0*/  UMOV UR21, UR13 ;  /* 0x0000000d00157c82 */ /* 0x000fe40008000000 */
[----:B------:R-:W-:Y:S01]  /*14f0*/  ULOP3.LUT UR4, UR4, 0x10000, URZ, 0xfc, !UPT ;  /* 0x0001000004047892 */ /* 0x000fe2000f8efc3f */
[----:B------:R-:W-:Y:S01]  /*1500*/  UMOV UR20, UR12 ;  /* 0x0000000c00147c82 */ /* 0x000fe20008000000 */
[----:B------:R-:W-:Y:S02]  /*1510*/  UMOV UR23, 0x40000040 ;  /* 0x4000004000177882 */ /* 0x000fe40000000000 */
[----:B------:R-:W-:Y:S01]  /*1520*/  UIMAD UR5, UR37, 0x180, UR4 ;  /* 0x00000180250578a4 */ /* 0x000fe2000f8e0204 */
[----:B------:R-:W-:Y:S01]  /*1530*/  UMOV UR16, UR12 ;  /* 0x0000000c00107c82 */ /* 0x000fe20008000000 */
[----:B------:R-:W-:-:S02]  /*1540*/  UMOV UR17, UR13 ;  /* 0x0000000d00117c82 */ /* 0x000fc40008000000 */
[----:B------:R-:W-:Y:S02]  /*1550*/  UIADD3 UR22, UR5, 0x80, URZ ;  /* 0x0000008005167890 */ /* 0x000fe4000fffe03f */
[----:B------:R-:W-:Y:S02]  /*1560*/  UIADD3 UR18, UR5, 0x100, URZ ;  /* 0x0000010005127890 */ /* 0x000fe4000fffe03f */
[----:B------:R-:W-:Y:S01]  /*1570*/  UMOV UR14, UR5 ;  /* 0x00000005000e7c82 */ /* 0x000fe20008000000 */
[----:B------:R-:W-:Y:S01]  /*1580*/  UMOV UR19, 0x40000040 ;  /* 0x4000004000137882 */ /* 0x000fe20000000000 */
[----:B------:R-:W-:Y:S01]  /*1590*/  HGMMA.64x16x16.F32.BF16 R88, gdesc[UR12], RZ, !UPT, gsb0 ;  /* 0x002000000c5879f0 */ /* 0x000fe2000c0018ff */
[----:B------:R-:W-:Y:S02]  /*15a0*/  UIADD3 UR8, UR6, 0x400, URZ ;  /* 0x0000040006087890 */ /* 0x000fe4000fffe03f */
[----:B------:R-:W-:Y:S01]  /*15b0*/  UMOV UR10, UR18 ;  /* 0x00000012000a7c82 */ /* 0x000fe20008000000 */
[----:B------:R-:W-:Y:S01]  /*15c0*/  UMOV UR11, UR19 ;  /* 0x00000013000b7c82 */ /* 0x000fe20008000000 */
[----:B------:R-:W-:Y:S01]  /*15d0*/  UMOV UR9, 0x40000040 ;  /* 0x4000004000097882 */ /* 0x000fe20000000000 */
[----:B------:R-:W-:Y:S01]  /*15e0*/  UIADD3 UR12, UR6, 0x800, URZ ;  /* 0x00000800060c7890 */ /* 0x000fe2000fffe03f */
[----:B------:R-:W-:Y:S01]  /*15f0*/  UMOV UR13, 0x40000040 ;  /* 0x40000040000d7882 */ /* 0x000fe20000000000 */
[----:B------:R-:W-:Y:S01]  /*1600*/  UIADD3 UR7, UR6, 0x402, URZ ;  /* 0x0000040206077890 */ /* 0x000fe2000fffe03f */
[----:B------:R-:W-:-:S02]  /*1610*/  WARPGROUP.DEPBAR.LE gsb0, 0x0 ;  /* 0x00008000000079c5 */ /* 0x000fc40000010000 */
[----:B------:R-:W-:-:S06]  /*1620*/  WARPGROUP.ARRIVE ;  /* 0x00000000000079c5 */ /* 0x000fcc0000000000 */
[----:B------:R-:W-:Y:S01]  /*1630*/  HGMMA.64x16x16.F32.BF16 R64, gdesc[UR20], RZ, !UPT, gsb0 ;  /* 0x00200000144079f0 */ /* 0x000fe2000c0018ff */
[----:B------:R-:W-:Y:S01]  /*1640*/  UMOV UR20, UR12 ;  /* 0x0000000c00147c82 */ /* 0x000fe20008000000 */
[----:B------:R-:W-:Y:S01]  /*1650*/  UMOV UR21, UR13 ;  /* 0x0000000d00157c82 */ /* 0x000fe20008000000 */
[----:B------:R-:W-:Y:S02]  /*1660*/  WARPGROUP.DEPBAR.LE gsb0, 0x0 ;  /* 0x00008000000079c5 */ /* 0x000fe40000010000 */
[----:B------:R-:W-:-:S06]  /*1670*/  WARPGROUP.ARRIVE ;  /* 0x00000000000079c5 */ /* 0x000fcc0000000000 */
[----:B------:R-:W-:Y:S01]  /*1680*/  HGMMA.64x16x16.F32.BF16 R40, gdesc[UR16], RZ, !UPT, gsb0 ;  /* 0x00200000102879f0 */ /* 0x000fe2000c0018ff */
[----:B------:R-:W-:Y:S01]  /*1690*/  UIADD3 UR16, UR6, 0x2, URZ ;  /* 0x0000000206107890 */ /* 0x000fe2000fffe03f */
[----:B------:R-:W-:Y:S01]  /*16a0*/  UMOV UR17, 0x40000040 ;  /* 0x4000004000117882 */ /* 0x000fe20000000000 */
[----:B------:R-:W-:Y:S02]  /*16b0*/  WARPGROUP.DEPBAR.LE gsb0, 0x0 ;  /* 0x00008000000079c5 */ /* 0x000fe40000010000 */
[----:B------:R-:W-:-:S06]  /*16c0*/  WARPGROUP.ARRIVE ;  /* 0x00000000000079c5 */ /* 0x000fcc0000000000 */
[----:B------:R-:W-:Y:S01]  /*16d0*/  HGMMA.64x16x16.F32.BF16 R32, gdesc[UR8], RZ, !UPT, gsb0 ;  /* 0x00200000082079f0 */ /* 0x000fe2000c0018ff */
[----:B------:R-:W-:Y:S01]  /*16e0*/  UMOV UR10, UR22 ;  /* 0x00000016000a7c82 */ /* 0x000fe20008000000 */
[----:B------:R-:W-:Y:S01]  /*16f0*/  UMOV UR11, UR23 ;  /* 0x00000017000b7c82 */ /* 0x000fe20008000000 */
        /* <DEDUP_REMOVED lines=9> */
[----:B------:R-:W-:Y:S01]  /*1790*/  UMOV UR8, UR16 ;  /* 0x0000001000087c82 */ /* 0x000fe20008000000 */
[----:B------:R-:W-:Y:S01]  /*17a0*/  UMOV UR9, UR17 ;  /* 0x0000001100097c82 */ /* 0x000fe20008000000 */
[----:B------:R-:W-:Y:S01]  /*17b0*/  UMOV UR11, 0x40000040 ;  /* 0x40000040000b7882 */ /* 0x000fe20000000000 */
[----:B------:R-:W-:Y:S02]  /*17c0*/  WARPGROUP.DEPBAR.LE gsb0, 0x0 ;  /* 0x00008000000079c5 */ /* 0x000fe40000010000 */
[----:B------:R-:W-:-:S06]  /*17d0*/  WARPGROUP.ARRIVE ;  /* 0x00000000000079c5 */ /* 0x000fcc0000000000 */
[----:B------:R-:W-:Y:S01]  /*17e0*/  HGMMA.64x16x16.F32.BF16 R72, gdesc[UR12], RZ, !UPT, gsb0 ;  /* 0x002000000c4879f0 */ /* 0x000fe2000c0018ff */
[----:B------:R-:W-:Y:S01]  /*17f0*/  UMOV UR14, UR18 ;  /* 0x00000012000e7c82 */ /* 0x000fe20008000000 */
[----:B------:R-:W-:Y:S01]  /*1800*/  UMOV UR15, UR19 ;  /* 0x00000013000f7c82 */ /* 0x000fe20008000000 */
[----:B------:R-:W-:Y:S01]  /*1810*/  UIADD3 UR18, UR5, 0x2, URZ ;  /* 0x0000000205127890 */ /* 0x000fe2000fffe03f */
[----:B------:R-:W-:Y:S01]  /*1820*/  UMOV UR19, 0x40000040 ;  /* 0x4000004000137882 */ /* 0x000fe20000000000 */
[----:B------:R-:W-:Y:S02]  /*1830*/  WARPGROUP.DEPBAR.LE gsb0, 0x0 ;  /* 0x00008000000079c5 */ /* 0x000fe40000010000 */
[----:B------:R-:W-:-:S06]  /*1840*/  WARPGROUP.ARRIVE ;  /* 0x00000000000079c5 */ /* 0x000fcc0000000000 */
[----:B------:R-:W-:Y:S03]  /*1850*/  HGMMA.64x16x16.F32.BF16 R48, gdesc[UR20], RZ, !UPT, gsb0 ;  /* 0x00200000143079f0 */ /* 0x000fe6000c0018ff */
        /* <DEDUP_REMOVED lines=9> */
[----:B------:R-:W-:Y:S03]  /*18f0*/  HGMMA.64x16x16.F32.BF16 R88, gdesc[UR16], R88, gsb0 ;  /* 0x00200000105879f0 */ /* 0x000fe60008001858 */
[----:B------:R-:W-:Y:S02]  /*1900*/  WARPGROUP.DEPBAR.LE gsb0, 0x0 ;  /* 0x00008000000079c5 */ /* 0x000fe40000010000 */
[----:B------:R-:W-:-:S06]  /*1910*/  WARPGROUP.ARRIVE ;  /* 0x00000000000079c5 */ /* 0x000fcc0000000000 */
[----:B------:R-:W-:Y:S03]  /*1920*/  HGMMA.64x16x16.F32.BF16 R64, gdesc[UR12], R64, gsb0 ;  /* 0x002000000c4079f0 */ /* 0x000fe60008001840 */
[----:B------:R-:W-:Y:S02]  /*1930*/  WARPGROUP.DEPBAR.LE gsb0, 0x0 ;  /* 0x00008000000079c5 */ /* 0x000fe40000010000 */
[----:B------:R-:W-:-:S06]  /*1940*/  WARPGROUP.ARRIVE ;  /* 0x00000000000079c5 */ /* 0x000fcc0000000000 */
[----:B------:R-:W-:Y:S01]  /*1950*/  HGMMA.64x16x16.F32.BF16 R40, gdesc[UR8], R40, gsb0 ;  /* 0x00200000082879f0 */ /* 0x000fe20008001828 */
[----:B------:R-:W-:Y:S01]  /*1960*/  UMOV UR8, UR7 ;  /* 0x0000000700087c82 */ /* 0x000fe20008000000 */
[----:B------:R-:W-:Y:S01]  /*1970*/  UMOV UR9, 0x40000040 ;  /* 0x4000004000097882 */ /* 0x000fe20000000000 */
[----:B------:R-:W-:Y:S01]  /*1980*/  UMOV UR12, UR8 ;  /* 0x00000008000c7c82 */ /* 0x000fe20008000000 */
[----:B------:R-:W-:Y:S01]  /*1990*/  UMOV UR13, UR9 ;  /* 0x00000009000d7c82 */ /* 0x000fe20008000000 */
[----:B------:R-:W-:Y:S01]  /*19a0*/  UMOV UR16, UR8 ;  /* 0x0000000800107c82 */ /* 0x000fe20008000000 */
[----:B------:R-:W-:Y:S01]  /*19b0*/  UMOV UR17, UR9 ;  /* 0x0000000900117c82 */ /* 0x000fe20008000000 */
[----:B------:R-:W-:Y:S01]  /*19c0*/  UIADD3 UR7, UR6, 0x802, URZ ;  /* 0x0000080206077890 */ /* 0x000fe2000fffe03f */
        /* <DEDUP_REMOVED lines=18> */
[----:B------:R-:W-:Y:S01]  /*1af0*/  HGMMA.64x16x16.F32.BF16 R72, gdesc[UR16], R72, gsb0 ;  /* 0x00200000104879f0 */ /* 0x000fe20008001848 */
[----:B------:R-:W-:Y:S02]  /*1b00*/  UIADD3 UR16, UR6, 0x4, URZ ;  /* 0x0000000406107890 */ /* 0x000fe4000fffe03f */
[----:B------:R-:W-:Y:S01]  /*1b10*/  UIADD3 UR18, UR5, 0x4, URZ ;  /* 0x0000000405127890 */ /* 0x000fe2000fffe03f */
[----:B------:R-:W-:Y:S01]  /*1b20*/  UMOV UR17, 0x40000040 ;  /* 0x4000004000117882 */ /* 0x000fe20000000000 */
[----:B------:R-:W-:Y:S01]  /*1b30*/  UMOV UR19, 0x40000040 ;  /* 0x4000004000137882 */ /* 0x000fe20000000000 */
[----:B------:R-:W-:Y:S02]  /*1b40*/  WARPGROUP.DEPBAR.LE gsb0, 0x0 ;  /* 0x00008000000079c5 */ /* 0x000fe40000010000 */
[----:B------:R-:W-:-:S06]  /*1b50*/  WARPGROUP.ARRIVE ;  /* 0x00000000000079c5 */ /* 0x000fcc0000000000 */
[----:B------:R-:W-:Y:S01]  /*1b60*/  HGMMA.64x16x16.F32.BF16 R48, gdesc[UR12], R48, gsb0 ;  /* 0x002000000c3079f0 */ /* 0x000fe20008001830 */
[----:B------:R-:W-:Y:S01]  /*1b70*/  UIADD3 UR14, UR5, 0x84, URZ ;  /* 0x00000084050e7890 */ /* 0x000fe2000fffe03f */
[----:B------:R-:W-:Y:S01]  /*1b80*/  UMOV UR12, UR16 ;  /* 0x00000010000c7c82 */ /* 0x000fe20008000000 */
[----:B------:R-:W-:Y:S01]  /*1b90*/  UMOV UR13, UR17 ;  /* 0x00000011000d7c82 */ /* 0x000fe20008000000 */
        /* <DEDUP_REMOVED lines=39> */
[----:B------:R-:W-:Y:S02]  /*1e10*/  WARPGROUP.DEPBAR.LE gsb0, 0x0 ;  /* 0x00008000000079c5 */ /* 0x000fe40000010000 */
[----:B------:R-:W-:-:S06]  /*1e20*/  WARPGROUP.ARRIVE ;  /* 0x00000000000079c5 */ /* 0x000fcc0000000000 */
[----:B------:R-:W-:Y:S01]  /*1e30*/  HGMMA.64x16x16.F32.BF16 R72, gdesc[UR16], R72, gsb0 ;  /* 0x00200000104879f0 */ /* 0x000fe20008001848 */
[----:B------:R-:W-:Y:S01]  /*1e40*/  UIADD3 UR18, UR5, 0x106, URZ ;  /* 0x0000010605127890 */ /* 0x000fe2000fffe03f */
[----:B------:R-:W-:Y:S01]  /*1e50*/  UMOV UR19, 0x40000040 ;  /* 0x4000004000137882 */ /* 0x000fe20000000000 */
        /* <DEDUP_REMOVED lines=8> */
[----:B------:R-:W-:Y:S02]  /*1ee0*/  UIADD3 UR8, UR6, 0x6, URZ ;  /* 0x0000000606087890 */ /* 0x000fe4000fffe03f */
[----:B------:R-:W-:Y:S01]  /*1ef0*/  UIADD3 UR10, UR5, 0x6, URZ ;  /* 0x00000006050a7890 */ /* 0x000fe2000fffe03f */
[----:B------:R-:W-:Y:S01]  /*1f00*/  UMOV UR9, 0x40000040 ;  /* 0x4000004000097882 */ /* 0x000fe20000000000 */
[----:B------:R-:W-:Y:S01]  /*1f10*/  UMOV UR11, 0x40000040 ;  /* 0x40000040000b7882 */ /* 0x000fe20000000000 */
[----:B------:R-:W-:Y:S02]  /*1f20*/  UMOV UR13, UR9 ;  /* 0x00000009000d7c82 */ /* 0x000fe40008000000 */
[----:B------:R-:W-:Y:S01]  /*1f30*/  UMOV UR12, UR8 ;  /* 0x00000008000c7c82 */ /* 0x000fe20008000000 */
[----:B------:R-:W-:Y:S01]  /*1f40*/  UMOV UR16, UR8 ;  /* 0x0000000800107c82 */ /* 0x000fe20008000000 */
[----:B------:R-:W-:Y:S01]  /*1f50*/  UMOV UR17, UR9 ;  /* 0x0000000900117c82 */ /* 0x000fe20008000000 */
[----:B------:R-:W-:-:S02]  /*1f60*/  UIADD3 UR5, UR6, 0x406, URZ ;  /* 0x0000040606057890 */ /* 0x000fc4000fffe03f */
        /* <DEDUP_REMOVED lines=29> */
[----:B------:R-:W-:Y:S02]  /*2140*/  WARPGROUP.DEPBAR.LE gsb0, 0x0 ;  /* 0x00008000000079c5 */ /* 0x000fe40000010000 */
[----:B------:R-:W-:-:S06]  /*2150*/  WARPGROUP.ARRIVE ;  /* 0x00000000000079c5 */ /* 0x000fcc0000000000 */
[----:B------:R-:W-:Y:S01]  /*2160*/  HGMMA.64x16x16.F32.BF16 R72, gdesc[UR8], R72, gsb0 ;  /* 0x00200000084879f0 */ /* 0x000fe20008001848 */
        /* <DEDUP_REMOVED lines=9> */
[----:B------:R-:W-:Y:S05]  /*2200*/  @!P2 BRA `(.L_x_18) ;  /* 0x0000000c00f0a947 */ /* 0x000fea0003800000 */
[----:B------:R-:W-:Y:S01]  /*2210*/  UIADD3 UR7, UR37, 0x1, URZ ;  /* 0x0000000125077890 */ /* 0x000fe2000fffe03f */
[----:B01----:R-:W-:-:S03]  /*2220*/  IMAD.U32 R0, RZ, RZ, UR40 ;  /* 0x00000028ff007e24 */ /* 0x003fc6000f8e00ff */
[----:B------:R-:W-:-:S04]  /*2230*/  UISETP.NE.AND UP0, UPT, UR7, 0x4, UPT ;  /* 0x000000040700788c */ /* 0x000fc8000bf05270 */
[----:B------:R-:W-:Y:S02]  /*2240*/  USEL UR5, URZ, 0x1, UP0 ;  /* 0x000000013f057887 */ /* 0x000fe40008000000 */
[----:B------:R-:W-:Y:S02]  /*2250*/  USEL UR7, UR7, URZ, UP0 ;  /* 0x0000003f07077287 */ /* 0x000fe40008000000 */
[----:B------:R-:W-:-:S06]  /*2260*/  ULOP3.LUT UR5, UR36, UR5, URZ, 0x3c, !UPT ;  /* 0x0000000524057292 */ /* 0x000fcc000f8e3c3f */
[----:B------:R-:W-:Y:S01]  /*2270*/  IMAD.U32 R5, RZ, RZ, UR5 ;  /* 0x00000005ff057e24 */ /* 0x000fe2000f8e00ff */
[----:B------:R-:W-:-:S06]  /*2280*/  UMOV UR5, UR37 ;  /* 0x0000002500057c82 */ /* 0x000fcc0008000000 */
.L_x_25:
[----:B01----:R-:W-:Y:S05]  /*2290*/  @!P0 BRA `(.L_x_19) ;  /* 0x0000000000048947 */ /* 0x003fea0003800000 */
[----:B------:R-:W-:Y:S01]  /*22a0*/  BPT.TRAP 0x1 ;  /* 0x000000040000795c */ /* 0x000fe20000300000 */
.L_x_19:
[----:B------:R-:W-:Y:S01]  /*22b0*/  ULEA UR6, UR7, UR41, 0x3 ;  /* 0x0000002907067291 */ /* 0x000fe2000f8e183f */
[----:B------:R-:W-:-:S08]  /*22c0*/  SHF.L.U32 R3, R5, 0x1f, RZ ;  /* 0x0000001f05037819 */ /* 0x000fd000000006ff */
[----:B------:R0:W1:Y:S01]  /*22d0*/  SYNCS.PHASECHK.TRANS64.TRYWAIT P1, [UR6], R3 ;  /* 0x00000003ff0075a7 */ /* 0x0000620008020146 */
[----:B------:R-:W-:Y:S05]  /*22e0*/  @!P0 BRA `(.L_x_20) ;  /* 0x0000000000048947 */ /* 0x000fea0003800000 */
[----:B------:R-:W-:Y:S01]  /*22f0*/  BPT.TRAP 0x1 ;  /* 0x000000040000795c */ /* 0x000fe20000300000 */
.L_x_20:
[----:B-1----:R-:W-:Y:S05]  /*2300*/  @P1 BRA `(.L_x_21) ;  /* 0x0000000000081947 */ /* 0x002fea0003800000 */
[----:B------:R-:W1:Y:S02]  /*2310*/  SYNCS.PHASECHK.TRANS64.TRYWAIT P1, [UR6], R3 ;  /* 0x00000003ff0075a7 */ /* 0x000e640008020146 */
[----:B-1----:R-:W-:Y:S05]  /*2320*/  @!P1 BRA `(.L_x_22) ;  /* 0x0000007c00549947 */ /* 0x002fea0003800000 */
.L_x_21:
[----:B------:R-:W-:Y:S01]  /*2330*/  UIMAD UR6, UR7, 0xc00, UR42 ;  /* 0x00000c00070678a4 */ /* 0x000fe2000f8e022a */
[----:B------:R-:W-:Y:S01]  /*2340*/  WARPGROUP.ARRIVE ;  /* 0x00000000000079c5 */ /* 0x000fe20000000000 */
[----:B------:R-:W-:Y:S01]  /*2350*/  UIMAD UR8, UR7, 0x180, UR4 ;  /* 0x00000180070878a4 */ /* 0x000fe2000f8e0204 */
[----:B------:R-:W-:Y:S01]  /*2360*/  UMOV UR17, 0x40000040 ;  /* 0x4000004000117882 */ /* 0x000fe20000000000 */
[----:B------:R-:W-:Y:S02]  /*2370*/  UMOV UR19, 0x40000040 ;  /* 0x4000004000137882 */ /* 0x000fe40000000000 */
[----:B------:R-:W-:Y:S01]  /*2380*/  UIADD3 UR14, UR8, 0x80, URZ ;  /* 0x00000080080e7890 */ /* 0x000fe2000fffe03f */
[----:B------:R-:W-:Y:S02]  /*2390*/  UMOV UR16, UR6 ;  /* 0x0000000600107c82 */ /* 0x000fe40008000000 */
[----:B------:R-:W-:Y:S01]  /*23a0*/  UMOV UR18, UR8 ;  /* 0x0000000800127c82 */ /* 0x000fe20008000000 */
[----:B------:R-:W-:Y:S01]  /*23b0*/  UMOV UR12, UR16 ;  /* 0x00000010000c7c82 */ /* 0x000fe20008000000 */
[----:B------:R-:W-:Y:S01]  /*23c0*/  HGMMA.64x16x16.F32.BF16 R88, gdesc[UR16], R88, gsb0 ;  /* 0x00200000105879f0 */ /* 0x000fe20008001858 */
[----:B------:R-:W-:Y:S01]  /*23d0*/  UMOV UR13, UR17 ;  /* 0x00000011000d7c82 */ /* 0x000fe20008000000 */
[----:B------:R-:W-:Y:S01]  /*23e0*/  UMOV UR15, 0x40000040 ;  /* 0x40000040000f7882 */ /* 0x000fe20000000000 */
[----:B------:R-:W-:Y:S01]  /*23f0*/  UIADD3 UR22, UR8, 0x100, URZ ;  /* 0x0000010008167890 */ /* 0x000fe2000fffe03f */
[----:B------:R-:W-:Y:S01]  /*2400*/  UMOV UR20, UR16 ;  /* 0x0000001000147c82 */ /* 0x000fe20008000000 */
[----:B------:R-:W-:Y:S01]  /*2410*/  UMOV UR21, UR17 ;  /* 0x0000001100157c82 */ /* 0x000fe20008000000 */
[----:B------:R-:W-:Y:S01]  /*2420*/  UMOV UR23, 0x40000040 ;  /* 0x4000004000177882 */ /* 0x000fe20000000000 */
[----:B------:R-:W-:-:S02]  /*2430*/  UIADD3 UR9, UR6, 0x400, URZ ;  /* 0x0000040006097890 */ /* 0x000fc4000fffe03f */
[----:B------:R-:W-:Y:S01]  /*2440*/  UIADD3 UR10, UR8, 0x86, URZ ;  /* 0x00000086080a7890 */ /* 0x000fe2000fffe03f */
[----:B------:R-:W-:Y:S01]  /*2450*/  UMOV UR11, 0x40000040 ;  /* 0x40000040000b7882 */ /* 0x000fe20000000000 */
        /* <DEDUP_REMOVED lines=26> */
[----:B------:R-:W-:Y:S01]  /*2600*/  UIADD3 UR9, UR6, 0x402, URZ ;  /* 0x0000040206097890 */ /* 0x000fe2000fffe03f */
[----:B------:R-:W-:Y:S02]  /*2610*/  WARPGROUP.DEPBAR.LE gsb0, 0x0 ;  /* 0x00008000000079c5 */ /* 0x000fe40000010000 */
[----:B------:R-:W-:-:S06]  /*2620*/  WARPGROUP.ARRIVE ;  /* 0x00000000000079c5 */ /* 0x000fcc0000000000 */
[----:B------:R-:W-:Y:S01]  /*2630*/  HGMMA.64x16x16.F32.BF16 R72, gdesc[UR16], R72, gsb0 ;  /* 0x00200000104879f0 */ /* 0x000fe20008001848 */
[----:B------:R-:W-:Y:S01]  /*2640*/  UMOV UR18, UR22 ;  /* 0x0000001600127c82 */ /* 0x000fe20008000000 */
[----:B------:R-:W-:Y:S01]  /*2650*/  UMOV UR19, UR23 ;  /* 0x0000001700137c82 */ /* 0x000fe20008000000 */
        /* <DEDUP_REMOVED lines=18> */
[----:B------:R-:W-:-:S02]  /*2780*/  WARPGROUP.DEPBAR.LE gsb0, 0x0 ;  /* 0x00008000000079c5 */ /* 0x000fc40000010000 */
        /* <DEDUP_REMOVED lines=89> */
[----:B------:R-:W-:Y:S01]  /*2d20*/  HGMMA.64x16x16.F32.BF16 R48, gdesc[UR12], R48, gsb0 ;  /* 0x002000000c3079f0 */ /* 0x000fe20008001830 */
[----:B------:R-:W-:Y:S02]  /*2d30*/  UIADD3 UR12, UR6, 0x6, URZ ;  /* 0x00000006060c7890 */ /* 0x000fe4000fffe03f */
[----:B------:R-:W-:Y:S01]  /*2d40*/  UIADD3 UR14, UR8, 0x6, URZ ;  /* 0x00000006080e7890 */ /* 0x000fe2000fffe03f */
[----:B------:R-:W-:Y:S01]  /*2d50*/  UMOV UR13, 0x40000040 ;  /* 0x40000040000d7882 */ /* 0x000fe20000000000 */
[----:B------:R-:W-:Y:S01]  /*2d60*/  UMOV UR15, 0x40000040 ;  /* 0x40000040000f7882 */ /* 0x000fe20000000000 */
[----:B------:R-:W-:Y:S01]  /*2d70*/  UMOV UR9, UR13 ;  /* 0x0000000d00097c82 */ /* 0x000fe20008000000 */
[----:B------:R-:W-:Y:S01]  /*2d80*/  UIADD3 UR6, UR6, 0x806, URZ ;  /* 0x0000080606067890 */ /* 0x000fe2000fffe03f */
[----:B------:R-:W-:Y:S02]  /*2d90*/  WARPGROUP.DEPBAR.LE gsb0, 0x0 ;  /* 0x00008000000079c5 */ /* 0x000fe40000010000 */
[----:B------:R-:W-:-:S06]  /*2da0*/  WARPGROUP.ARRIVE ;  /* 0x00000000000079c5 */ /* 0x000fcc0000000000 */
[----:B------:R-:W-:Y:S01]  /*2db0*/  HGMMA.64x16x16.F32.BF16 R24, gdesc[UR16], R24, gsb0 ;  /* 0x00200000101879f0 */ /* 0x000fe20008001818 */
[----:B------:R-:W-:Y:S01]  /*2dc0*/  UIADD3 UR18, UR8, 0x106, URZ ;  /* 0x0000010608127890 */ /* 0x000fe2000fffe03f */
[----:B------:R-:W-:Y:S02]  /*2dd0*/  UMOV UR16, UR12 ;  /* 0x0000000c00107c82 */ /* 0x000fe40008000000 */
        /* <DEDUP_REMOVED lines=44> */
[----:B------:R-:W-:Y:S01]  /*30a0*/  BPT.TRAP 0x1 ;  /* 0x000000040000795c */ /* 0x000fe20000300000 */
.L_x_23:
[----:B------:R-:W-:Y:S01]  /*30b0*/  ULEA UR6, UR5, UR41, 0x3 ;  /* 0x0000002905067291 */ /* 0x000fe2000f8e183f */
[----:B------:R-:W-:-:S03]  /*30c0*/  ISETP.GT.U32.AND P1, PT, R18, 0x1, PT ;  /* 0x000000011200780c */ /* 0x000fc60003f24070 */
[----:B------:R-:W-:-:S04]  /*30d0*/  UIADD3 UR6, UR6, 0x20, URZ ;  /* 0x0000002006067890 */ /* 0x000fc8000fffe03f */
[----:B------:R-:W-:-:S09]  /*30e0*/  UPRMT UR6, URZ, 0x654, UR6 ;  /* 0x000006543f067896 */ /* 0x000fd20008000006 */
[----:B------:R-:W-:Y:S01]  /*30f0*/  SYNCS.ARRIVE.TRANS64.RED.A1T0 RZ, [UR6], RZ ;  /* 0x000000ffffff79a7 */ /* 0x000fe20008100406 */
[----:B------:R-:W-:Y:S05]  /*3100*/  @P1 BRA `(.L_x_24) ;  /* 0x0000000000041947 */ /* 0x000fea0003800000 */
[----:B------:R-:W-:Y:S01]  /*3110*/  BPT.TRAP 0x1 ;  /* 0x000000040000795c */ /* 0x000fe20000300000 */
.L_x_24:
[----:B------:R-:W-:Y:S01]  /*3120*/  UIADD3 UR7, UR7, 0x1, URZ ;  /* 0x0000000107077890 */ /* 0x000fe2000fffe03f */
[C---:B------:R-:W-:Y:S01]  /*3130*/  ISETP.GT.AND P1, PT, R0.reuse, 0x1, PT ;  /* 0x000000010000780c */ /* 0x040fe20003f24270 */
[----:B------:R-:W-:Y:S01]  /*3140*/  UIADD3 UR5, UR5, 0x1, URZ ;  /* 0x0000000105057890 */ /* 0x000fe2000fffe03f */
[----:B------:R-:W-:Y:S01]  /*3150*/  VIADD R0, R0, 0xffffffff ;  /* 0xffffffff00007836 */ /* 0x000fe20000000000 */
[----:B------:R-:W-:Y:S02]  /*3160*/  UISETP.NE.AND UP0, UPT, UR7, 0x4, UPT ;  /* 0x000000040700788c */ /* 0x000fe4000bf05270 */
[----:B------:R-:W-:Y:S02]  /*3170*/  UISETP.NE.AND UP1, UPT, UR5, 0x4, UPT ;  /* 0x000000040500788c */ /* 0x000fe4000bf25270 */
[----:B------:R-:W-:Y:S02]  /*3180*/  USEL UR6, URZ, 0x1, UP0 ;  /* 0x000000013f067887 */ /* 0x000fe40008000000 */
[----:B------:R-:W-:-:S02]  /*3190*/  USEL UR7, UR7, URZ, UP0 ;  /* 0x0000003f07077287 */ /* 0x000fc40008000000 */
[----:B------:R-:W-:Y:S02]  /*31a0*/  USEL UR5, UR5, URZ, UP1 ;  /* 0x0000003f05057287 */ /* 0x000fe40008800000 */
[----:B------:R-:W-:Y:S01]  /*31b0*/  LOP3.LUT R5, R5, UR6, RZ, 0x3c, !PT ;  /* 0x0000000605057c12 */ /* 0x000fe2000f8e3cff */
[----:B------:R-:W-:Y:S09]  /*31c0*/  @P1 BRA `(.L_x_25) ;  /* 0xfffffff000301947 */ /* 0x000ff2000383ffff */
.L_x_18:
[----:B01----:R-:W0:Y:S02]  /*31d0*/  LDC R0, c[0x0][0x28c] ;  /* 0x0000a300ff007b82 */ /* 0x003e240000000800 */
[----:B0-----:R-:W-:-:S13]  /*31e0*/  ISETP.GE.AND P1, PT, R0, 0x1, PT ;  /* 0x000000010000780c */ /* 0x001fda0003f26270 */
[----:B------:R-:W-:Y:S05]  /*31f0*/  @!P1 BRA `(.L_x_26) ;  /* 0x00000000002c9947 */ /* 0x000fea0003800000 */
[----:B------:R-:W-:Y:S05]  /*3200*/  @!P0 BRA `(.L_x_27) ;  /* 0x0000000000048947 */ /* 0x000fea0003800000 */
[----:B------:R-:W-:Y:S01]  /*3210*/  BPT.TRAP 0x1 ;  /* 0x000000040000795c */ /* 0x000fe20000300000 */
.L_x_27:
[----:B------:R-:W-:Y:S01]  /*3220*/  UIADD3 UR4, UR40, UR37, URZ ;  /* 0x0000002528047290 */ /* 0x000fe2000fffe03f */
[----:B------:R-:W-:-:S03]  /*3230*/  ISETP.GT.U32.AND P0, PT, R18, 0x1, PT ;  /* 0x000000011200780c */ /* 0x000fc60003f04070 */
[----:B------:R-:W-:-:S04]  /*3240*/  USHF.L.U32 UR4, UR4, 0x3, URZ ;  /* 0x0000000304047899 */ /* 0x000fc8000800063f */
[----:B------:R-:W-:-:S04]  /*3250*/  ULOP3.LUT UR4, UR4, 0x18, URZ, 0xc0, !UPT ;  /* 0x0000001804047892 */ /* 0x000fc8000f8ec03f */
[----:B------:R-:W-:-:S04]  /*3260*/  UIADD3 UR4, UR41, 0x20, UR4 ;  /* 0x0000002029047890 */ /* 0x000fc8000fffe004 */
[----:B------:R-:W-:-:S09]  /*3270*/  UPRMT UR4, URZ, 0x654, UR4 ;  /* 0x000006543f047896 */ /* 0x000fd20008000004 */
[----:B------:R-:W-:Y:S01]  /*3280*/  SYNCS.ARRIVE.TRANS64.RED.A1T0 RZ, [UR4], RZ ;  /* 0x000000ffffff79a7 */ /* 0x000fe20008100404 */
[----:B------:R-:W-:Y:S05]  /*3290*/  @P0 BRA `(.L_x_26) ;  /* 0x0000000000040947 */ /* 0x000fea0003800000 */
[----:B------:R-:W-:Y:S01]  /*32a0*/  BPT.TRAP 0x1 ;  /* 0x000000040000795c */ /* 0x000fe20000300000 */
.L_x_26:
[----:B------:R-:W-:Y:S01]  /*32b0*/  UIADD3 UR37, UR39, UR37, URZ ;  /* 0x0000002527257290 */ /* 0x000fe2000fffe03f */
[----:B------:R-:W-:Y:S01]  /*32c0*/  IMAD R3, R103, 0x30, RZ ;  /* 0x0000003067037824 */ /* 0x000fe200078e02ff */
[----:B------:R-:W-:Y:S01]  /*32d0*/  ULDC UR5, c[0x0][0x288] ;  /* 0x0000a20000057ab9 */ /* 0x000fe20000000800 */
[----:B------:R-:W-:Y:S01]  /*32e0*/  IMAD R103, R105, 0x180, RZ ;  /* 0x0000018069677824 */ /* 0x000fe200078e02ff */
[----:B------:R-:W-:Y:S01]  /*32f0*/  USHF.R.U32.HI UR4, URZ, 0x2, UR37 ;  /* 0x000000023f047899 */ /* 0x000fe20008011625 */
[----:B------:R-:W-:Y:S01]  /*3300*/  SHF.R.S32.HI R13, RZ, 0x1f, R19 ;  /* 0x0000001fff0d7819 */ /* 0x000fe20000011413 */
[----:B------:R-:W-:Y:S01]  /*3310*/  ULDC UR8, c[0x0][0x284] ;  /* 0x0000a10000087ab9 */ /* 0x000fe20000000800 */
[C---:B------:R-:W-:Y:S01]  /*3320*/  ISETP.GE.AND P0, PT, R3.reuse, UR5, PT ;  /* 0x0000000503007c0c */ /* 0x040fe2000bf06270 */
[----:B------:R-:W-:Y:S01]  /*3330*/  ULOP3.LUT UR4, UR4, 0x1, URZ, 0xc0, !UPT ;  /* 0x0000000104047892 */ /* 0x000fe2000f8ec03f */
[----:B------:R-:W-:Y:S01]  /*3340*/  LOP3.LUT R6, R3, 0x6, R99, 0xf8, !PT ;  /* 0x0000000603067812 */ /* 0x000fe200078ef863 */
[----:B------:R-:W-:Y:S01]  /*3350*/  UISETP.GT.U32.AND UP1, UPT, UR37, 0x3, UPT ;  /* 0x000000032500788c */ /* 0x000fe2000bf24070 */
[----:B------:R-:W-:Y:S01]  /*3360*/  ISETP.GE.OR P0, PT, R103, UR8, P0 ;  /* 0x0000000867007c0c */ /* 0x000fe20008706670 */
[----:B------:R-:W-:Y:S01]  /*3370*/  UISETP.NE.U32.AND UP0, UPT, UR4, 0x1, UPT ;  /* 0x000000010400788c */ /* 0x000fe2000bf05070 */
[----:B------:R-:W-:Y:S01]  /*3380*/  SHF.R.S32.HI R7, RZ, 0x1f, R6 ;  /* 0x0000001fff077819 */ /* 0x000fe20000011406 */
[----:B------:R-:W-:-:S02]  /*3390*/  UISETP.LT.U32.AND UP1, UPT, UR39, 0x4, UP1 ;  /* 0x000000042700788c */ /* 0x000fc40008f21070 */
[----:B------:R-:W-:Y:S01]  /*33a0*/  UISETP.GT.U32.AND UP0, UPT, UR39, 0x3, !UP0 ;  /* 0x000000032700788c */ /* 0x000fe2000c704070 */
[----:B------:R-:W-:Y:S01]  /*33b0*/  ULDC.64 UR6, c[0x0][0x5d0] ;  /* 0x0001740000067ab9 */ /* 0x000fe20000000a00 */
[----:B------:R-:W-:Y:S01]  /*33c0*/  USEL UR5, URZ, 0x1, !UP1 ;  /* 0x000000013f057887 */ /* 0x000fe2000c800000 */
[----:B------:R-:W-:Y:S01]  /*33d0*/  IMAD R0, R13, UR6, RZ ;  /* 0x000000060d007c24 */ /* 0x000fe2000f8e02ff */
[----:B------:R-:W-:Y:S01]  /*33e0*/  USEL UR4, URZ, 0x1, !UP0 ;  /* 0x000000013f047887 */ /* 0x000fe2000c000000 */
[C---:B------:R-:W-:Y:S01]  /*33f0*/  IMAD.WIDE.U32 R4, R19.reuse, UR6, R6 ;  /* 0x0000000613047c25 */ /* 0x040fe2000f8e0006 */
[----:B------:R-:W-:Y:S02]  /*3400*/  ULOP3.LUT UR37, UR37, 0x3, URZ, 0xc0, !UPT ;  /* 0x0000000325257892 */ /* 0x000fe4000f8ec03f */
[----:B------:R-:W-:Y:S01]  /*3410*/  ULOP3.LUT UR36, UR4, UR36, UR5, 0x96, !UPT ;  /* 0x0000002404247292 */ /* 0x000fe2000f8e9605 */
[----:B------:R-:W-:Y:S02]  /*3420*/  IMAD R11, R19, UR7, R0 ;  /* 0x00000007130b7c24 */ /* 0x000fe4000f8e0200 */
[----:B------:R-:W-:-:S02]  /*3430*/  IMAD.MOV.U32 R0, RZ, RZ, -0x1 ;  /* 0xffffffffff007424 */ /* 0x000fc400078e00ff */
[----:B------:R-:W-:Y:S02]  /*3440*/  IMAD.IADD R11, R5, 0x1, R11 ;  /* 0x00000001050b7824 */ /* 0x000fe400078e020b */
[----:B------:R-:W-:Y:S01]  /*3450*/  IMAD.MOV.U32 R10, RZ, RZ, R4 ;  /* 0x000000ffff0a7224 */ /* 0x000fe200078e0004 */
[----:B------:R-:W-:Y:S06]  /*3460*/  @P0 BRA `(.L_x_28) ;  /* 0x0000004c00ec0947 */ /* 0x000fec0003800000 */
[----:B------:R-:W0:Y:S01]  /*3470*/  LDC.64 R4, c[0x0][0x5c8] ;  /* 0x00017200ff047b82 */ /* 0x000e220000000a00 */
[----:B-----5:R-:W-:Y:S01]  /*3480*/  FSETP.NEU.AND P1, PT, R97, RZ, PT ;  /* 0x000000ff6100720b */ /* 0x020fe20003f2d000 */
[----:B------:R-:W-:Y:S01]  /*3490*/  IMAD.WIDE R8, R105, 0x180, R22 ;  /* 0x0000018069087825 */ /* 0x000fe200078e0216 */
[----:B------:R-:W-:Y:S03]  /*34a0*/  BSSY B0, `(.L_x_28) ;  /* 0x00004f7000007945 */ /* 0x000fe60003800000 */
[----:B------:R-:W-:Y:S02]  /*34b0*/  IMAD.IADD R103, R102, 0x1, -R103 ;  /* 0x0000000166677824 */ /* 0x000fe400078e0a67 */
[----:B------:R-:W-:-:S03]  /*34c0*/  IMAD.IADD R3, R98, 0x1, -R3 ;  /* 0x0000000162037824 */ /* 0x000fc600078e0a03 */
[----:B------:R-:W-:-:S04]  /*34d0*/  ISETP.GT.AND P4, PT, R103, RZ, PT ;  /* 0x000000ff6700720c */ /* 0x000fc80003f84270 */
[----:B------:R-:W-:Y:S01]  /*34e0*/  ISETP.GT.AND P0, PT, R3, RZ, P4 ;  /* 0x000000ff0300720c */ /* 0x000fe20002704270 */
[-C--:B0-----:R-:W-:Y:S02]  /*34f0*/  IMAD R12, R9, R4.reuse, RZ ;  /* 0x00000004090c7224 */ /* 0x081fe400078e02ff */
[----:B------:R-:W-:-:S04]  /*3500*/  IMAD.WIDE.U32 R112, R8, R4, R10 ;  /* 0x0000000408707225 */ /* 0x000fc800078e000a */
[----:B------:R-:W-:-:S04]  /*3510*/  IMAD R11, R8, R5, R12 ;  /* 0x00000005080b7224 */ /* 0x000fc800078e020c */
[----:B------:R-:W-:Y:S01]  /*3520*/  IMAD.IADD R115, R113, 0x1, R11 ;  /* 0x0000000171737824 */ /* 0x000fe200078e020b */
[----:B------:R-:W-:Y:S06]  /*3530*/  @!P1 BRA `(.L_x_29) ;  /* 0x0000003800609947 */ /* 0x000fec0003800000 */
[----:B------:R-:W0:Y:S01]  /*3540*/  LDC.64 R20, c[0x0][0x5b8] ;  /* 0x00016e00ff147b82 */ /* 0x000e220000000a00 */
[----:B------:R-:W-:-:S07]  /*3550*/  ULDC.64 UR4, c[0x0][0x5c0] ;  /* 0x0001700000047ab9 */ /* 0x000fce0000000a00 */
[----:B------:R-:W1:Y:S08]  /*3560*/  LDC.64 R14, c[0x0][0x5b0] ;  /* 0x00016c00ff0e7b82 */ /* 0x000e700000000a00 */
[----:B------:R-:W2:Y:S01]  /*3570*/  LDC.64 R10, c[0x0][0x5a8] ;  /* 0x00016a00ff0a7b82 */ /* 0x000ea20000000a00 */
[-C--:B0-----:R-:W-:Y:S02]  /*3580*/  IMAD R12, R13, R20.reuse, RZ ;  /* 0x000000140d0c7224 */ /* 0x081fe400078e02ff */
[----:B------:R-:W-:-:S04]  /*3590*/  IMAD.WIDE.U32 R108, R19, R20, R6 ;  /* 0x00000014136c7225 */ /* 0x000fc800078e0006 */
[----:B------:R-:W-:Y:S02]  /*35a0*/  IMAD R21, R19, R21, R12 ;  /* 0x0000001513157224 */ /* 0x000fe400078e020c */
[-C--:B-1----:R-:W-:Y:S02]  /*35b0*/  IMAD R119, R9, R14.reuse, RZ ;  /* 0x0000000e09777224 */ /* 0x082fe400078e02ff */
[----:B------:R-:W-:Y:S02]  /*35c0*/  IMAD.IADD R107, R109, 0x1, R21 ;  /* 0x000000016d6b7824 */ /* 0x000fe400078e0215 */
[----:B------:R-:W-:Y:S02]  /*35d0*/  IMAD.MOV.U32 R106, RZ, RZ, R108 ;  /* 0x000000ffff6a7224 */ /* 0x000fe400078e006c */
[C---:B------:R-:W-:Y:S02]  /*35e0*/  IMAD R119, R8.reuse, R15, R119 ;  /* 0x0000000f08777224 */ /* 0x040fe400078e0277 */
[----:B------:R-:W-:-:S04]  /*35f0*/  IMAD.WIDE.U32 R12, R8, R14, R106 ;  /* 0x0000000e080c7225 */ /* 0x000fc800078e006a */
[----:B------:R-:W-:Y:S01]  /*3600*/  IMAD.IADD R13, R13, 0x1, R119 ;  /* 0x000000010d0d7824 */ /* 0x000fe200078e0277 */
[----:B--2---:R-:W-:-:S04]  /*3610*/  LEA R104, P1, R12, R10, 0x1 ;  /* 0x0000000a0c687211 */ /* 0x004fc800078208ff */
[----:B------:R-:W-:-:S05]  /*3620*/  LEA.HI.X R105, R12, R11, R13, 0x1, P1 ;  /* 0x0000000b0c697211 */ /* 0x000fca00008f0c0d */
[----:B------:R0:W2:Y:S01]  /*3630*/  @P0 LDG.E.LTC128B.U16 R113, desc[UR46][R104.64] ;  /* 0x0000002e68710981 */ /* 0x0000a2000c1e1520 */
[----:B------:R-:W-:Y:S01]  /*3640*/  IMAD.WIDE.U32 R110, R8, R14, R6 ;  /* 0x0000000e086e7225 */ /* 0x000fe200078e0006 */
[----:B------:R-:W-:Y:S03]  /*3650*/  BSSY B1, `(.L_x_30) ;  /* 0x0000013000017945 */ /* 0x000fe60003800000 */
[----:B------:R-:W-:Y:S02]  /*3660*/  IMAD.IADD R111, R119, 0x1, R111 ;  /* 0x00000001776f7824 */ /* 0x000fe400078e026f */
[----:B------:R-:W-:-:S03]  /*3670*/  IMAD.WIDE.U32 R110, R19, R20, R110 ;  /* 0x00000014136e7225 */ /* 0x000fc600078e006e */
[----:B0-----:R-:W-:Y:S01]  /*3680*/  LEA R104, P2, R110, R10, 0x1 ;  /* 0x0000000a6e687211 */ /* 0x001fe200078408ff */
[----:B--2---:R-:W-:-:S04]  /*3690*/  IMAD.U32 R12, R113, 0x10000, RZ ;  /* 0x00010000710c7824 */ /* 0x004fc800078e00ff */
[----:B------:R-:W-:Y:S01]  /*36a0*/  FMUL R13, R12, R97 ;  /* 0x000000610c0d7220 */ /* 0x000fe20000400000 */
[----:B------:R-:W-:-:S03]  /*36b0*/  LEA R12, P1, R112, UR4, 0x1 ;  /* 0x00000004700c7c11 */ /* 0x000fc6000f8208ff */
[----:B------:R-:W-:Y:S01]  /*36c0*/  FFMA R13, R88, R96, R13 ;  /* 0x00000060580d7223 */ /* 0x000fe2000000000d */
[----:B------:R-:W-:-:S04]  /*36d0*/  IMAD.IADD R88, R21, 0x1, R111 ;  /* 0x0000000115587824 */ /* 0x000fc800078e026f */
[----:B------:R-:W-:Y:S02]  /*36e0*/  F2FP.BF16.F32.PACK_AB R105, RZ, R13 ;  /* 0x0000000dff69723e */ /* 0x000fe400000010ff */
[----:B------:R-:W-:Y:S02]  /*36f0*/  LEA.HI.X R13, R112, UR5, R115, 0x1, P1 ;  /* 0x00000005700d7c11 */ /* 0x000fe400088f0c73 */
[----:B------:R-:W-:Y:S02]  /*3700*/  ISETP.GT.AND P1, PT, R3, 0x1, P4 ;  /* 0x000000010300780c */ /* 0x000fe40002724270 */
[----:B------:R-:W-:Y:S02]  /*3710*/  PRMT R111, R105, 0x7610, R111 ;  /* 0x00007610696f7816 */ /* 0x000fe4000000006f */
[----:B------:R-:W-:Y:S01]  /*3720*/  LEA.HI.X R105, R110, R11, R88, 0x1, P2 ;  /* 0x0000000b6e697211 */ /* 0x000fe200010f0c58 */
[C---:B------:R-:W-:Y:S02]  /*3730*/  IMAD.SHL.U32 R110, R14.reuse, 0x8, RZ ;  /* 0x000000080e6e7824 */ /* 0x040fe400078e00ff */
[----:B------:R0:W-:Y:S02]  /*3740*/  @P0 STG.E.U16 desc[UR46][R12.64], R111 ;  /* 0x0000006f0c000986 */ /* 0x0001e4000c10152e */
[----:B0-----:R-:W-:-:S04]  /*3750*/  SHF.L.U64.HI R111, R14, 0x3, R15 ;  /* 0x000000030e6f7819 */ /* 0x001fc8000001020f */
[----:B------:R-:W-:Y:S05]  /*3760*/  @!P1 BRA `(.L_x_31) ;  /* 0x0000000000049947 */ /* 0x000fea0003800000 */
[----:B------:R0:W5:Y:S02]  /*3770*/  LDG.E.LTC128B.U16 R113, desc[UR46][R104.64+0x2] ;  /* 0x0000022e68717981 */ /* 0x000164000c1e1520 */
.L_x_31:
[----:B------:R-:W-:Y:S05]  /*3780*/  BSYNC B1 ;  /* 0x0000000000017941 */ /* 0x000fea0003800000 */
.L_x_30:
[----:B-----5:R-:W-:Y:S01]  /*3790*/  IMAD.U32 R88, R113, 0x10000, RZ ;  /* 0x0001000071587824 */ /* 0x020fe200078e00ff */
[----:B------:R-:W-:Y:S01]  /*37a0*/  ISETP.GT.AND P3, PT, R103, 0x8, PT ;  /* 0x000000086700780c */ /* 0x000fe20003f64270 */
[----:B------:R-:W-:Y:S01]  /*37b0*/  IMAD.WIDE.U32 R120, R8, R14, R110 ;  /* 0x0000000e08787225 */ /* 0x000fe200078e006e */
[----:B------:R-:W-:-:S03]  /*37c0*/  PRMT R116, R113, 0x7610, R116 ;  /* 0x0000761071747816 */ /* 0x000fc60000000074 */
[----:B------:R-:W-:Y:S01]  /*37d0*/  FMUL R88, R88, R97 ;  /* 0x0000006158587220 */ /* 0x000fe20000400000 */
[----:B------:R-:W-:Y:S01]  /*37e0*/  ISETP.GT.AND P0, PT, R3, RZ, P3 ;  /* 0x000000ff0300720c */ /* 0x000fe20001f04270 */
[----:B------:R-:W-:Y:S01]  /*37f0*/  IMAD.IADD R125, R119, 0x1, R121 ;  /* 0x00000001777d7824 */ /* 0x000fe200078e0279 */
[----:B------:R-:W-:Y:S01]  /*3800*/  IADD3 R112, P2, R108, R120, RZ ;  /* 0x000000786c707210 */ /* 0x000fe20007f5e0ff */
[----:B------:R-:W-:-:S04]  /*3810*/  FFMA R89, R89, R96, R88 ;  /* 0x0000006059597223 */ /* 0x000fc80000000058 */
[----:B------:R-:W-:Y:S01]  /*3820*/  IMAD.X R114, R125, 0x1, R107, P2 ;  /* 0x000000017d727824 */ /* 0x000fe200010e066b */
[----:B------:R-:W-:Y:S02]  /*3830*/  F2FP.BF16.F32.PACK_AB R115, RZ, R89 ;  /* 0x00000059ff73723e */ /* 0x000fe400000010ff */
[C---:B------:R-:W-:Y:S02]  /*3840*/  LEA R88, P2, R112.reuse, R10, 0x1 ;  /* 0x0000000a70587211 */ /* 0x040fe400078408ff */
[----:B------:R-:W-:Y:S02]  /*3850*/  PRMT R123, R115, 0x7610, R123 ;  /* 0x00007610737b7816 */ /* 0x000fe4000000007b */
[----:B------:R-:W-:-:S03]  /*3860*/  LEA.HI.X R89, R112, R11, R114, 0x1, P2 ;  /* 0x0000000b70597211 */ /* 0x000fc600010f0c72 */
[----:B------:R1:W-:Y:S04]  /*3870*/  @P1 STG.E.U16 desc[UR46][R12.64+0x2], R123 ;  /* 0x0000027b0c001986 */ /* 0x0003e8000c10152e */
[----:B------:R2:W3:Y:S01]  /*3880*/  @P0 LDG.E.LTC128B.U16 R116, desc[UR46][R88.64] ;  /* 0x0000002e58740981 */ /* 0x0004e2000c1e1520 */
[C---:B------:R-:W-:Y:S01]  /*3890*/  IMAD.SHL.U32 R113, R4.reuse, 0x10, RZ ;  /* 0x0000001004717824 */ /* 0x040fe200078e00ff */
[----:B------:R-:W-:Y:S01]  /*38a0*/  SHF.L.U64.HI R117, R4, 0x4, R5 ;  /* 0x0000000404757819 */ /* 0x000fe20000010205 */
[----:B------:R-:W-:Y:S01]  /*38b0*/  BSSY B1, `(.L_x_32) ;  /* 0x0000011000017945 */ /* 0x000fe20003800000 */
[----:B------:R-:W-:Y:S02]  /*38c0*/  IADD3 R122, P1, R6, R120, RZ ;  /* 0x00000078067a7210 */ /* 0x000fe40007f3e0ff */
[----:B------:R-:W-:-:S03]  /*38d0*/  IADD3 R114, P2, R113, R12, RZ ;  /* 0x0000000c71727210 */ /* 0x000fc60007f5e0ff */
[----:B-1----:R-:W-:Y:S01]  /*38e0*/  IMAD.X R123, R7, 0x1, R125, P1 ;  /* 0x00000001077b7824 */ /* 0x002fe200008e067d */
[----:B------:R-:W-:Y:S01]  /*38f0*/  ISETP.GT.AND P1, PT, R3, 0x1, P3 ;  /* 0x000000010300780c */ /* 0x000fe20001f24270 */
[----:B------:R-:W-:-:S03]  /*3900*/  IMAD.WIDE.U32 R122, R19, R20, R122 ;  /* 0x00000014137a7225 */ /* 0x000fc600078e007a */
[----:B--2---:R-:W-:Y:S01]  /*3910*/  LEA R88, P5, R122, R10, 0x1 ;  /* 0x0000000a7a587211 */ /* 0x004fe200078a08ff */
[----:B---3--:R-:W-:-:S04]  /*3920*/  IMAD.U32 R112, R116, 0x10000, RZ ;  /* 0x0001000074707824 */ /* 0x008fc800078e00ff */
[----:B------:R-:W-:-:S04]  /*3930*/  FMUL R115, R112, R97 ;  /* 0x0000006170737220 */ /* 0x000fc80000400000 */
[----:B------:R-:W-:Y:S01]  /*3940*/  FFMA R115, R90, R96, R115 ;  /* 0x000000605a737223 */ /* 0x000fe20000000073 */
[----:B------:R-:W-:-:S04]  /*3950*/  IMAD.IADD R90, R21, 0x1, R123 ;  /* 0x00000001155a7824 */ /* 0x000fc800078e027b */
[----:B------:R-:W-:Y:S01]  /*3960*/  F2FP.BF16.F32.PACK_AB R112, RZ, R115 ;  /* 0x00000073ff70723e */ /* 0x000fe200000010ff */
[----:B------:R-:W-:Y:S01]  /*3970*/  IMAD.X R115, R117, 0x1, R13, P2 ;  /* 0x0000000175737824 */ /* 0x000fe200010e060d */
[----:B------:R-:W-:-:S04]  /*3980*/  LEA.HI.X R89, R122, R11, R90, 0x1, P5 ;  /* 0x0000000b7a597211 */ /* 0x000fc800028f0c5a */
[----:B------:R1:W-:Y:S01]  /*3990*/  @P0 STG.E.U16 desc[UR46][R114.64], R112 ;  /* 0x0000007072000986 */ /* 0x0003e2000c10152e */
[----:B------:R-:W-:Y:S05]  /*39a0*/  @!P1 BRA `(.L_x_33) ;  /* 0x0000000000049947 */ /* 0x000fea0003800000 */
[----:B------:R2:W5:Y:S02]  /*39b0*/  LDG.E.LTC128B.U16 R116, desc[UR46][R88.64+0x2] ;  /* 0x0000022e58747981 */ /* 0x000564000c1e1520 */
.L_x_33:
[----:B------:R-:W-:Y:S05]  /*39c0*/  BSYNC B1 ;  /* 0x0000000000017941 */ /* 0x000fea0003800000 */
.L_x_32:
[----:B-----5:R-:W-:Y:S01]  /*39d0*/  IMAD.U32 R90, R116, 0x10000, RZ ;  /* 0x00010000745a7824 */ /* 0x020fe200078e00ff */
[----:B------:R-:W-:Y:S01]  /*39e0*/  ISETP.GT.AND P0, PT, R3, 0x8, P4 ;  /* 0x000000080300780c */ /* 0x000fe20002704270 */
[----:B------:R-:W-:Y:S02]  /*39f0*/  BSSY B1, `(.L_x_34) ;  /* 0x000000a000017945 */ /* 0x000fe40003800000 */
[----:B------:R-:W-:-:S04]  /*3a00*/  FMUL R90, R90, R97 ;  /* 0x000000615a5a7220 */ /* 0x000fc80000400000 */
[----:B------:R-:W-:Y:S01]  /*3a10*/  FFMA R90, R91, R96, R90 ;  /* 0x000000605b5a7223 */ /* 0x000fe2000000005a */
[----:B------:R-:W-:-:S04]  /*3a20*/  IMAD.MOV.U32 R91, RZ, RZ, R115 ;  /* 0x000000ffff5b7224 */ /* 0x000fc800078e0073 */
[----:B------:R-:W-:-:S04]  /*3a30*/  F2FP.BF16.F32.PACK_AB R90, RZ, R90 ;  /* 0x0000005aff5a723e */ /* 0x000fc800000010ff */
[----:B-1----:R-:W-:Y:S01]  /*3a40*/  PRMT R112, R90, 0x7610, R112 ;  /* 0x000076105a707816 */ /* 0x002fe20000000070 */
[----:B------:R-:W-:-:S05]  /*3a50*/  IMAD.MOV.U32 R90, RZ, RZ, R114 ;  /* 0x000000ffff5a7224 */ /* 0x000fca00078e0072 */
[----:B------:R1:W-:Y:S01]  /*3a60*/  @P1 STG.E.U16 desc[UR46][R90.64+0x2], R112 ;  /* 0x000002705a001986 */ /* 0x0003e2000c10152e */
[----:B------:R-:W-:Y:S05]  /*3a70*/  @!P0 BRA `(.L_x_35) ;  /* 0x0000000000048947 */ /* 0x000fea0003800000 */
[----:B------:R3:W5:Y:S02]  /*3a80*/  LDG.E.LTC128B.U16 R116, desc[UR46][R104.64+0x10] ;  /* 0x0000102e68747981 */ /* 0x000764000c1e1520 */
.L_x_35:
[----:B------:R-:W-:Y:S05]  /*3a90*/  BSYNC B1 ;  /* 0x0000000000017941 */ /* 0x000fea0003800000 */
.L_x_34:
[----:B-1---5:R-:W-:Y:S01]  /*3aa0*/  IMAD.U32 R112, R116, 0x10000, RZ ;  /* 0x0001000074707824 */ /* 0x022fe200078e00ff */
[----:B------:R-:W-:Y:S01]  /*3ab0*/  ISETP.GT.AND P1, PT, R3, 0x9, P4 ;  /* 0x000000090300780c */ /* 0x000fe20002724270 */
[----:B------:R-:W-:Y:S02]  /*3ac0*/  BSSY B1, `(.L_x_36) ;  /* 0x0000007000017945 */ /* 0x000fe40003800000 */
[----:B------:R-:W-:-:S04]  /*3ad0*/  FMUL R123, R112, R97 ;  /* 0x00000061707b7220 */ /* 0x000fc80000400000 */
[----:B------:R-:W-:-:S05]  /*3ae0*/  FFMA R123, R92, R96, R123 ;  /* 0x000000605c7b7223 */ /* 0x000fca000000007b */
[----:B------:R-:W-:-:S05]  /*3af0*/  F2FP.BF16.F32.PACK_AB R123, RZ, R123 ;  /* 0x0000007bff7b723e */ /* 0x000fca00000010ff */
[----:B------:R1:W-:Y:S01]  /*3b00*/  @P0 STG.E.U16 desc[UR46][R12.64+0x10], R123 ;  /* 0x0000107b0c000986 */ /* 0x0003e2000c10152e */
[----:B------:R-:W-:Y:S05]  /*3b10*/  @!P1 BRA `(.L_x_37) ;  /* 0x0000000000049947 */ /* 0x000fea0003800000 */
[----:B------:R4:W5:Y:S02]  /*3b20*/  LDG.E.LTC128B.U16 R116, desc[UR46][R104.64+0x12] ;  /* 0x0000122e68747981 */ /* 0x000964000c1e1520 */
.L_x_37:
[----:B------:R-:W-:Y:S05]  /*3b30*/  BSYNC B1 ;  /* 0x0000000000017941 */ /* 0x000fea0003800000 */
.L_x_36:
[----:B-----5:R-:W-:Y:S01]  /*3b40*/  IMAD.U32 R92, R116, 0x10000, RZ ;  /* 0x00010000745c7824 */ /* 0x020fe200078e00ff */
        /* <DEDUP_REMOVED lines=8> */
.L_x_39:
[----:B------:R-:W-:Y:S05]  /*3bd0*/  BSYNC B1 ;  /* 0x0000000000017941 */ /* 0x000fea0003800000 */
.L_x_38:
[----:B0----5:R-:W-:Y:S01]  /*3be0*/  IMAD.U32 R92, R116, 0x10000, RZ ;  /* 0x00010000745c7824 */ /* 0x021fe200078e00ff */
        /* <DEDUP_REMOVED lines=8> */
.L_x_41:
[----:B------:R-:W-:Y:S05]  /*3c70*/  BSYNC B1 ;  /* 0x0000000000017941 */ /* 0x000fea0003800000 */
.L_x_40:
[----:B------:R-:W-:Y:S01]  /*3c80*/  IMAD.MOV.U32 R121, RZ, RZ, R125 ;  /* 0x000000ffff797224 */ /* 0x000fe200078e007d */
[----:B------:R-:W-:Y:S01]  /*3c90*/  ISETP.GT.AND P2, PT, R103, 0x80, PT ;  /* 0x000000806700780c */ /* 0x000fe20003f44270 */
[----:B------:R-:W-:Y:S01]  /*3ca0*/  IMAD R15, R15, 0x78, RZ ;  /* 0x000000780f0f7824 */ /* 0x000fe200078e02ff */
[----:B-----5:R-:W-:Y:S01]  /*3cb0*/  PRMT R132, R116, 0x7610, R132 ;  /* 0x0000761074847816 */ /* 0x020fe20000000084 */
[----:B------:R-:W-:Y:S01]  /*3cc0*/  IMAD.WIDE.U32 R120, R14, 0x78, R120 ;  /* 0x000000780e787825 */ /* 0x000fe200078e0078 */
[----:B------:R-:W-:-:S03]  /*3cd0*/  ISETP.GT.AND P0, PT, R3, RZ, P2 ;  /* 0x000000ff0300720c */ /* 0x000fc60001704270 */
[----:B------:R-:W-:Y:S01]  /*3ce0*/  IMAD.U32 R92, R116, 0x10000, RZ ;  /* 0x00010000745c7824 */ /* 0x000fe200078e00ff */
[----:B------:R-:W-:Y:S02]  /*3cf0*/  IADD3 R135, R121, R15, RZ ;  /* 0x0000000f79877210 */ /* 0x000fe40007ffe0ff */
[----:B0-----:R-:W-:Y:S01]  /*3d00*/  IADD3 R93, P5, R108, R120, RZ ;  /* 0x000000786c5d7210 */ /* 0x001fe20007fbe0ff */
[----:B------:R-:W-:-:S04]  /*3d10*/  FMUL R92, R92, R97 ;  /* 0x000000615c5c7220 */ /* 0x000fc80000400000 */
[----:B------:R-:W-:Y:S01]  /*3d20*/  FFMA R95, R95, R96, R92 ;  /* 0x000000605f5f7223 */ /* 0x000fe2000000005c */
[----:B------:R-:W-:Y:S01]  /*3d30*/  IMAD.X R94, R135, 0x1, R107, P5 ;  /* 0x00000001875e7824 */ /* 0x000fe200028e066b */
[----:B------:R-:W-:-:S03]  /*3d40*/  LEA R92, P5, R93, R10, 0x1 ;  /* 0x0000000a5d5c7211 */ /* 0x000fc600078a08ff */
[----:B------:R-:W-:Y:S02]  /*3d50*/  F2FP.BF16.F32.PACK_AB R95, RZ, R95 ;  /* 0x0000005fff5f723e */ /* 0x000fe400000010ff */
[----:B------:R-:W-:-:S03]  /*3d60*/  LEA.HI.X R93, R93, R11, R94, 0x1, P5 ;  /* 0x0000000b5d5d7211 */ /* 0x000fc600028f0c5e */
[----:B------:R0:W-:Y:S04]  /*3d70*/  @P1 STG.E.U16 desc[UR46][R90.64+0x12], R95 ;  /* 0x0000125f5a001986 */ /* 0x0001e8000c10152e */
[----:B------:R1:W2:Y:S01]  /*3d80*/  @P0 LDG.E.LTC128B.U16 R132, desc[UR46][R92.64] ;  /* 0x0000002e5c840981 */ /* 0x0002a2000c1e1520 */
[----:B------:R-:W-:Y:S01]  /*3d90*/  IMAD.WIDE.U32 R126, R14, 0x78, R110 ;  /* 0x000000780e7e7825 */ /* 0x000fe200078e006e */
[----:B------:R-:W-:Y:S03]  /*3da0*/  BSSY B1, `(.L_x_42) ;  /* 0x0000018000017945 */ /* 0x000fe60003800000 */
[----:B------:R-:W-:Y:S02]  /*3db0*/  IMAD.MOV.U32 R130, RZ, RZ, R114 ;  /* 0x000000ffff827224 */ /* 0x000fe400078e0072 */
[----:B------:R-:W-:-:S02]  /*3dc0*/  IMAD.MOV.U32 R131, RZ, RZ, R115 ;  /* 0x000000ffff837224 */ /* 0x000fc400078e0073 */
[----:B------:R-:W-:Y:S02]  /*3dd0*/  IMAD.IADD R125, R15, 0x1, R127 ;  /* 0x000000010f7d7824 */ /* 0x000fe400078e027f */
[----:B------:R-:W-:Y:S02]  /*3de0*/  IMAD.MOV.U32 R124, RZ, RZ, R126 ;  /* 0x000000ffff7c7224 */ /* 0x000fe400078e007e */
[----:B------:R-:W-:Y:S02]  /*3df0*/  IMAD R129, R5, 0xf0, RZ ;  /* 0x000000f005817824 */ /* 0x000fe400078e02ff */
[----:B------:R-:W-:-:S04]  /*3e00*/  IMAD.WIDE.U32 R130, R4, 0xf0, R130 ;  /* 0x000000f004827825 */ /* 0x000fc800078e0082 */
[----:B0-----:R-:W-:-:S04]  /*3e10*/  IMAD.WIDE.U32 R94, R8, R14, R124 ;  /* 0x0000000e085e7225 */ /* 0x001fc800078e007c */
[----:B------:R-:W-:Y:S01]  /*3e20*/  IMAD.IADD R115, R131, 0x1, R129 ;  /* 0x0000000183737824 */ /* 0x000fe200078e0281 */
[----:B------:R-:W-:Y:S01]  /*3e30*/  IADD3 R94, P1, R6, R94, RZ ;  /* 0x0000005e065e7210 */ /* 0x000fe20007f3e0ff */
[----:B------:R-:W-:-:S03]  /*3e40*/  @P0 IMAD.MOV.U32 R114, RZ, RZ, R130 ;  /* 0x000000ffff720224 */ /* 0x000fc600078e0082 */
[----:B------:R-:W-:Y:S02]  /*3e50*/  IADD3.X R95, R7, R119, R95, P1, !PT ;  /* 0x00000077075f7210 */ /* 0x000fe40000ffe45f */
[----:B------:R-:W-:Y:S01]  /*3e60*/  ISETP.GT.AND P1, PT, R3, 0x1, P2 ;  /* 0x000000010300780c */ /* 0x000fe20001724270 */
[----:B------:R-:W-:-:S03]  /*3e70*/  IMAD.WIDE.U32 R94, R19, R20, R94 ;  /* 0x00000014135e7225 */ /* 0x000fc600078e005e */
[----:B-1----:R-:W-:Y:S01]  /*3e80*/  LEA R92, P5, R94, R10, 0x1 ;  /* 0x0000000a5e5c7211 */ /* 0x002fe200078a08ff */
[----:B--2---:R-:W-:-:S04]  /*3e90*/  IMAD.U32 R112, R132, 0x10000, RZ ;  /* 0x0001000084707824 */ /* 0x004fc800078e00ff */
[----:B------:R-:W-:-:S04]  /*3ea0*/  FMUL R123, R112, R97 ;  /* 0x00000061707b7220 */ /* 0x000fc80000400000 */
[----:B------:R-:W-:Y:S01]  /*3eb0*/  FFMA R123, R80, R96, R123 ;  /* 0x00000060507b7223 */ /* 0x000fe2000000007b */
[----:B------:R-:W-:-:S04]  /*3ec0*/  IMAD.IADD R80, R21, 0x1, R95 ;  /* 0x0000000115507824 */ /* 0x000fc800078e025f */
[----:B------:R-:W-:Y:S02]  /*3ed0*/  F2FP.BF16.F32.PACK_AB R123, RZ, R123 ;  /* 0x0000007bff7b723e */ /* 0x000fe400000010ff */
[----:B------:R-:W-:-:S03]  /*3ee0*/  LEA.HI.X R93, R94, R11, R80, 0x1, P5 ;  /* 0x0000000b5e5d7211 */ /* 0x000fc600028f0c50 */
[----:B------:R0:W-:Y:S01]  /*3ef0*/  @P0 STG.E.U16 desc[UR46][R114.64], R123 ;  /* 0x0000007b72000986 */ /* 0x0001e2000c10152e */
[----:B------:R-:W-:Y:S05]  /*3f00*/  @!P1 BRA `(.L_x_43) ;  /* 0x0000000000049947 */ /* 0x000fea0003800000 */
[----:B------:R1:W5:Y:S02]  /*3f10*/  LDG.E.LTC128B.U16 R132, desc[UR46][R92.64+0x2] ;  /* 0x0000022e5c847981 */ /* 0x000364000c1e1520 */
.L_x_43:
[----:B------:R-:W-:Y:S05]  /*3f20*/  BSYNC B1 ;  /* 0x0000000000017941 */ /* 0x000fea0003800000 */
.L_x_42:
[----:B-----5:R-:W-:Y:S01]  /*3f30*/  IMAD.U32 R80, R132, 0x10000, RZ ;  /* 0x0001000084507824 */ /* 0x020fe200078e00ff */
[----:B------:R-:W-:Y:S01]  /*3f40*/  IADD3 R122, P0, R110, R120, RZ ;  /* 0x000000786e7a7210 */ /* 0x000fe20007f1e0ff */
[----:B------:R-:W-:Y:S01]  /*3f50*/  IMAD.SHL.U32 R133, R4, 0x200, RZ ;  /* 0x0000020004857824 */ /* 0x000fe200078e00ff */
[----:B------:R-:W-:Y:S01]  /*3f60*/  ISETP.GT.AND P6, PT, R103, 0x88, PT ;  /* 0x000000886700780c */ /* 0x000fe20003fc4270 */
[----:B------:R-:W-:Y:S01]  /*3f70*/  FMUL R80, R80, R97 ;  /* 0x0000006150507220 */ /* 0x000fe20000400000 */
[----:B------:R-:W-:Y:S01]  /*3f80*/  BSSY B1, `(.L_x_44) ;  /* 0x000001b000017945 */ /* 0x000fe20003800000 */
[----:B0-----:R-:W-:Y:S01]  /*3f90*/  IMAD.X R123, R135, 0x1, R111, P0 ;  /* 0x00000001877b7824 */ /* 0x001fe200000e066f */
[C---:B------:R-:W-:Y:S01]  /*3fa0*/  SHF.L.U64.HI R135, R4.reuse, 0x9, R5 ;  /* 0x0000000904877819 */ /* 0x040fe20000010205 */
[----:B------:R-:W-:Y:S01]  /*3fb0*/  FFMA R94, R81, R96, R80 ;  /* 0x00000060515e7223 */ /* 0x000fe20000000050 */
[----:B------:R-:W-:Y:S01]  /*3fc0*/  IMAD.WIDE.U32 R80, R4, 0xf0, R90 ;  /* 0x000000f004507825 */ /* 0x000fe200078e005a */
[----:B------:R-:W-:-:S03]  /*3fd0*/  IADD3 R120, P0, P5, R113, R12, R133 ;  /* 0x0000000c71787210 */ /* 0x000fc60007d1e085 */
[----:B------:R-:W-:Y:S01]  /*3fe0*/  F2FP.BF16.F32.PACK_AB R94, RZ, R94 ;  /* 0x0000005eff5e723e */ /* 0x000fe200000010ff */
[----:B------:R-:W-:Y:S01]  /*3ff0*/  IMAD.IADD R95, R129, 0x1, R81 ;  /* 0x00000001815f7824 */ /* 0x000fe200078e0251 */
[----:B------:R-:W-:Y:S01]  /*4000*/  IADD3.X R121, R117, R13, R135, P0, P5 ;  /* 0x0000000d75797210 */ /* 0x000fe200007ea487 */
[----:B------:R-:W-:Y:S01]  /*4010*/  IMAD.WIDE.U32 R128, R14, 0x78, R122 ;  /* 0x000000780e807825 */ /* 0x000fe200078e007a */
[----:B------:R-:W-:Y:S02]  /*4020*/  PRMT R131, R94, 0x7610, R131 ;  /* 0x000076105e837816 */ /* 0x000fe40000000083 */
[----:B------:R-:W-:Y:S01]  /*4030*/  IADD3 R127, P0, R122, R108, RZ ;  /* 0x0000006c7a7f7210 */ /* 0x000fe20007f1e0ff */
[----:B------:R-:W-:Y:S02]  /*4040*/  @P1 IMAD.MOV.U32 R94, RZ, RZ, R80 ;  /* 0x000000ffff5e1224 */ /* 0x000fe400078e0050 */
[----:B------:R-:W-:Y:S02]  /*4050*/  IMAD.IADD R137, R15, 0x1, R129 ;  /* 0x000000010f897824 */ /* 0x000fe400078e0281 */
[----:B------:R-:W-:Y:S01]  /*4060*/  IMAD.X R134, R123, 0x1, R107, P0 ;  /* 0x000000017b867824 */ /* 0x000fe200000e066b */
[----:B------:R0:W-:Y:S01]  /*4070*/  @P1 STG.E.U16 desc[UR46][R94.64+0x2], R131 ;  /* 0x000002835e001986 */ /* 0x0001e2000c10152e */
[----:B------:R-:W-:-:S02]  /*4080*/  IADD3 R112, P1, P5, R108, R128, R110 ;  /* 0x000000806c707210 */ /* 0x000fc40007d3e06e */
[----:B------:R-:W-:Y:S02]  /*4090*/  IADD3 R126, P0, R110, R126, RZ ;  /* 0x0000007e6e7e7210 */ /* 0x000fe40007f1e0ff */
[----:B------:R-:W-:Y:S02]  /*40a0*/  IADD3.X R116, R107, R137, R111, P1, P5 ;  /* 0x000000896b747210 */ /* 0x000fe40000fea46f */
[----:B------:R-:W-:-:S04]  /*40b0*/  LEA R122, P1, R127, R10, 0x1 ;  /* 0x0000000a7f7a7211 */ /* 0x000fc800078208ff */
[----:B------:R-:W-:Y:S02]  /*40c0*/  LEA.HI.X R123, R127, R11, R134, 0x1, P1 ;  /* 0x0000000b7f7b7211 */ /* 0x000fe400008f0c86 */
[----:B------:R-:W-:Y:S02]  /*40d0*/  ISETP.GT.AND P1, PT, R3, RZ, P6 ;  /* 0x000000ff0300720c */ /* 0x000fe40003724270 */
[----:B------:R-:W-:Y:S01]  /*40e0*/  P2R R127, PR, RZ, 0x40 ;  /* 0x00000040ff7f7803 */ /* 0x000fe20000000000 */
[----:B------:R-:W-:Y:S01]  /*40f0*/  IMAD.X R127, R125, 0x1, R111, P0 ;  /* 0x000000017d7f7824 */ /* 0x000fe200000e066f */
[----:B------:R-:W-:-:S09]  /*4100*/  IADD3 R130, P0, R113, R130, RZ ;  /* 0x0000008271827210 */ /* 0x000fd20007f1e0ff */
[----:B0-----:R-:W-:Y:S05]  /*4110*/  @!P1 BRA `(.L_x_45) ;  /* 0x0000000000049947 */ /* 0x001fea0003800000 */
[----:B------:R0:W5:Y:S02]  /*4120*/  LDG.E.LTC128B.U16 R132, desc[UR46][R122.64] ;  /* 0x0000002e7a847981 */ /* 0x000164000c1e1520 */
.L_x_45:
[----:B------:R-:W-:Y:S05]  /*4130*/  BSYNC B1 ;  /* 0x0000000000017941 */ /* 0x000fea0003800000 */
.L_x_44:
[----:B-----5:R-:W-:Y:S01]  /*4140*/  IMAD.U32 R114, R132, 0x10000, RZ ;  /* 0x0001000084727824 */ /* 0x020fe200078e00ff */
[----:B------:R-:W-:Y:S01]  /*4150*/  BSSY B1, `(.L_x_46) ;  /* 0x0000010000017945 */ /* 0x000fe20003800000 */
[----:B------:R-:W-:Y:S02]  /*4160*/  IMAD.X R131, R115, 0x1, R117, P0 ;  /* 0x0000000173837824 */ /* 0x000fe400000e0675 */
[----:B------:R-:W-:Y:S01]  /*4170*/  FMUL R115, R114, R97 ;  /* 0x0000006172737220 */ /* 0x000fe20000400000 */
[----:B0-----:R-:W-:-:S04]  /*4180*/  IMAD.WIDE.U32 R122, R8, R14, R126 ;  /* 0x0000000e087a7225 */ /* 0x001fc800078e007e */
[----:B------:R-:W-:Y:S01]  /*4190*/  FFMA R115, R82, R96, R115 ;  /* 0x0000006052737223 */ /* 0x000fe20000000073 */
[----:B------:R-:W-:-:S04]  /*41a0*/  IADD3 R122, P0, R6, R122, RZ ;  /* 0x0000007a067a7210 */ /* 0x000fc80007f1e0ff */
[----:B------:R-:W-:Y:S02]  /*41b0*/  F2FP.BF16.F32.PACK_AB R115, RZ, R115 ;  /* 0x00000073ff73723e */ /* 0x000fe400000010ff */
[----:B------:R-:W-:-:S03]  /*41c0*/  IADD3.X R123, R7, R119, R123, P0, !PT ;  /* 0x00000077077b7210 */ /* 0x000fc600007fe47b */
[----:B------:R0:W-:Y:S01]  /*41d0*/  @P1 STG.E.U16 desc[UR46][R130.64], R115 ;  /* 0x0000007382001986 */ /* 0x0001e2000c10152e */
[----:B------:R-:W-:Y:S01]  /*41e0*/  ISETP.GT.AND P1, PT, R3, 0x1, P6 ;  /* 0x000000010300780c */ /* 0x000fe20003724270 */
[----:B------:R-:W-:-:S04]  /*41f0*/  IMAD.WIDE.U32 R122, R19, R20, R122 ;  /* 0x00000014137a7225 */ /* 0x000fc800078e007a */
[----:B------:R-:W-:Y:S01]  /*4200*/  IMAD.IADD R82, R21, 0x1, R123 ;  /* 0x0000000115527824 */ /* 0x000fe200078e027b */
[----:B------:R-:W-:-:S04]  /*4210*/  LEA R114, P0, R122, R10, 0x1 ;  /* 0x0000000a7a727211 */ /* 0x000fc800078008ff */
[----:B0-----:R-:W-:-:S03]  /*4220*/  LEA.HI.X R115, R122, R11, R82, 0x1, P0 ;  /* 0x0000000b7a737211 */ /* 0x001fc600000f0c52 */
[----:B------:R-:W-:Y:S06]  /*4230*/  @!P1 BRA `(.L_x_47) ;  /* 0x0000000000049947 */ /* 0x000fec0003800000 */
[----:B------:R0:W5:Y:S02]  /*4240*/  LDG.E.LTC128B.U16 R132, desc[UR46][R114.64+0x2] ;  /* 0x0000022e72847981 */ /* 0x000164000c1e1520 */
.L_x_47:
[----:B------:R-:W-:Y:S05]  /*4250*/  BSYNC B1 ;  /* 0x0000000000017941 */ /* 0x000fea0003800000 */
.L_x_46:
[----:B-----5:R-:W-:Y:S01]  /*4260*/  IMAD.U32 R82, R132, 0x10000, RZ ;  /* 0x0001000084527824 */ /* 0x020fe200078e00ff */
[----:B------:R-:W-:Y:S01]  /*4270*/  IADD3 R122, P0, R113, R80, RZ ;  /* 0x00000050717a7210 */ /* 0x000fe20007f1e0ff */
[----:B------:R-:W-:Y:S02]  /*4280*/  BSSY B1, `(.L_x_48) ;  /* 0x0000009000017945 */ /* 0x000fe40003800000 */
[----:B------:R-:W-:Y:S02]  /*4290*/  FMUL R82, R82, R97 ;  /* 0x0000006152527220 */ /* 0x000fe40000400000 */
[----:B------:R-:W-:Y:S01]  /*42a0*/  IMAD.X R123, R95, 0x1, R117, P0 ;  /* 0x000000015f7b7824 */ /* 0x000fe200000e0675 */
[----:B------:R-:W-:Y:S01]  /*42b0*/  ISETP.GT.AND P0, PT, R3, 0x8, P2 ;  /* 0x000000080300780c */ /* 0x000fe20001704270 */
[----:B------:R-:W-:-:S05]  /*42c0*/  FFMA R82, R83, R96, R82 ;  /* 0x0000006053527223 */ /* 0x000fca0000000052 */
[----:B------:R-:W-:-:S05]  /*42d0*/  F2FP.BF16.F32.PACK_AB R82, RZ, R82 ;  /* 0x00000052ff52723e */ /* 0x000fca00000010ff */
[----:B------:R2:W-:Y:S02]  /*42e0*/  @P1 STG.E.U16 desc[UR46][R122.64+0x2], R82 ;  /* 0x000002527a001986 */ /* 0x0005e4000c10152e */
[----:B------:R-:W-:Y:S05]  /*42f0*/  @!P0 BRA `(.L_x_49) ;  /* 0x0000000000048947 */ /* 0x000fea0003800000 */
[----:B------:R0:W5:Y:S02]  /*4300*/  LDG.E.LTC128B.U16 R132, desc[UR46][R92.64+0x10] ;  /* 0x0000102e5c847981 */ /* 0x000164000c1e1520 */
.L_x_49:
[----:B------:R-:W-:Y:S05]  /*4310*/  BSYNC B1 ;  /* 0x0000000000017941 */ /* 0x000fea0003800000 */
.L_x_48:
[----:B--2--5:R-:W-:Y:S01]  /*4320*/  IMAD.U32 R82, R132, 0x10000, RZ ;  /* 0x0001000084527824 */ /* 0x024fe200078e00ff */
[----:B------:R-:W-:Y:S01]  /*4330*/  ISETP.GT.AND P1, PT, R3, 0x9, P2 ;  /* 0x000000090300780c */ /* 0x000fe20001724270 */
[----:B------:R-:W-:Y:S02]  /*4340*/  BSSY B1, `(.L_x_50) ;  /* 0x000000a000017945 */ /* 0x000fe40003800000 */
[----:B------:R-:W-:Y:S01]  /*4350*/  FMUL R83, R82, R97 ;  /* 0x0000006152537220 */ /* 0x000fe20000400000 */
[----:B------:R-:W-:-:S03]  /*4360*/  @P0 IMAD.MOV.U32 R82, RZ, RZ, R80 ;  /* 0x000000ffff520224 */ /* 0x000fc600078e0050 */
[----:B------:R-:W-:-:S05]  /*4370*/  FFMA R83, R84, R96, R83 ;  /* 0x0000006054537223 */ /* 0x000fca0000000053 */
[----:B------:R-:W-:-:S04]  /*4380*/  F2FP.BF16.F32.PACK_AB R83, RZ, R83 ;  /* 0x00000053ff53723e */ /* 0x000fc800000010ff */
[----:B------:R-:W-:Y:S01]  /*4390*/  PRMT R84, R83, 0x7610, R84 ;  /* 0x0000761053547816 */ /* 0x000fe20000000054 */
[----:B------:R-:W-:-:S05]  /*43a0*/  @P0 IMAD.MOV.U32 R83, RZ, RZ, R95 ;  /* 0x000000ffff530224 */ /* 0x000fca00078e005f */
[----:B------:R2:W-:Y:S01]  /*43b0*/  @P0 STG.E.U16 desc[UR46][R82.64+0x10], R84 ;  /* 0x0000105452000986 */ /* 0x0005e2000c10152e */
[----:B------:R-:W-:Y:S05]  /*43c0*/  @!P1 BRA `(.L_x_51) ;  /* 0x0000000000049947 */ /* 0x000fea0003800000 */
[----:B------:R0:W5:Y:S02]  /*43d0*/  LDG.E.LTC128B.U16 R132, desc[UR46][R92.64+0x12] ;  /* 0x0000122e5c847981 */ /* 0x000164000c1e1520 */
.L_x_51:
[----:B------:R-:W-:Y:S05]  /*43e0*/  BSYNC B1 ;  /* 0x0000000000017941 */ /* 0x000fea0003800000 */
.L_x_50:
[----:B--2--5:R-:W-:Y:S01]  /*43f0*/  IMAD.U32 R82, R132, 0x10000, RZ ;  /* 0x0001000084527824 */ /* 0x024fe200078e00ff */
[----:B------:R-:W-:Y:S01]  /*4400*/  ISETP.GT.AND P0, PT, R3, 0x8, P6 ;  /* 0x000000080300780c */ /* 0x000fe20003704270 */
[----:B------:R-:W-:Y:S01]  /*4410*/  @P1 IMAD.MOV.U32 R83, RZ, RZ, R95 ;  /* 0x000000ffff531224 */ /* 0x000fe200078e005f */
[----:B------:R-:W-:Y:S01]  /*4420*/  BSSY B1, `(.L_x_52) ;  /* 0x0000009000017945 */ /* 0x000fe20003800000 */
[----:B------:R-:W-:-:S04]  /*4430*/  FMUL R82, R82, R97 ;  /* 0x0000006152527220 */ /* 0x000fc80000400000 */
[----:B------:R-:W-:-:S05]  /*4440*/  FFMA R82, R85, R96, R82 ;  /* 0x0000006055527223 */ /* 0x000fca0000000052 */
[----:B------:R-:W-:-:S04]  /*4450*/  F2FP.BF16.F32.PACK_AB R82, RZ, R82 ;  /* 0x00000052ff52723e */ /* 0x000fc800000010ff */
[----:B------:R-:W-:Y:S01]  /*4460*/  PRMT R84, R82, 0x7610, R84 ;  /* 0x0000761052547816 */ /* 0x000fe20000000054 */
[----:B------:R-:W-:-:S05]  /*4470*/  @P1 IMAD.MOV.U32 R82, RZ, RZ, R80 ;  /* 0x000000ffff521224 */ /* 0x000fca00078e0050 */
[----:B------:R2:W-:Y:S01]  /*4480*/  @P1 STG.E.U16 desc[UR46][R82.64+0x12], R84 ;  /* 0x0000125452001986 */ /* 0x0005e2000c10152e */
[----:B------:R-:W-:Y:S05]  /*4490*/  @!P0 BRA `(.L_x_53) ;  /* 0x0000000000048947 */ /* 0x000fea0003800000 */
[----:B------:R0:W5:Y:S02]  /*44a0*/  LDG.E.LTC128B.U16 R132, desc[UR46][R114.64+0x10] ;  /* 0x0000102e72847981 */ /* 0x000164000c1e1520 */
.L_x_53:
[----:B------:R-:W-:Y:S05]  /*44b0*/  BSYNC B1 ;  /* 0x0000000000017941 */ /* 0x000fea0003800000 */
.L_x_52:
[----:B--2--5:R-:W-:Y:S01]  /*44c0*/  IMAD.U32 R82, R132, 0x10000, RZ ;  /* 0x0001000084527824 */ /* 0x024fe200078e00ff */
[----:B------:R-:W-:Y:S01]  /*44d0*/  BSSY B1, `(.L_x_54) ;  /* 0x0000012000017945 */ /* 0x000fe20003800000 */
[----:B------:R-:W-:-:S04]  /*44e0*/  IMAD.WIDE.U32 R124, R14, 0x78, R124 ;  /* 0x000000780e7c7825 */ /* 0x000fc800078e007c */
[----:B------:R-:W-:Y:S01]  /*44f0*/  FMUL R83, R82, R97 ;  /* 0x0000006152537220 */ /* 0x000fe20000400000 */
[----:B------:R-:W-:Y:S01]  /*4500*/  @P0 IMAD.MOV.U32 R82, RZ, RZ, R122 ;  /* 0x000000ffff520224 */ /* 0x000fe200078e007a */
[----:B------:R-:W-:Y:S02]  /*4510*/  IADD3 R84, P1, R110, R124, RZ ;  /* 0x0000007c6e547210 */ /* 0x000fe40007f3e0ff */
[----:B------:R-:W-:Y:S02]  /*4520*/  FFMA R83, R86, R96, R83 ;  /* 0x0000006056537223 */ /* 0x000fe40000000053 */
[----:B------:R-:W-:-:S03]  /*4530*/  IADD3.X R85, R111, R15, R125, P1, !PT ;  /* 0x0000000f6f557210 */ /* 0x000fc60000ffe47d */
[----:B------:R-:W-:Y:S01]  /*4540*/  F2FP.BF16.F32.PACK_AB R83, RZ, R83 ;  /* 0x00000053ff53723e */ /* 0x000fe200000010ff */
[----:B------:R-:W-:-:S03]  /*4550*/  IMAD.WIDE.U32 R84, R8, R14, R84 ;  /* 0x0000000e08547225 */ /* 0x000fc600078e0054 */
[----:B------:R-:W-:Y:S01]  /*4560*/  PRMT R86, R83, 0x7610, R86 ;  /* 0x0000761053567816 */ /* 0x000fe20000000056 */
[----:B------:R-:W-:Y:S01]  /*4570*/  @P0 IMAD.MOV.U32 R83, RZ, RZ, R123 ;  /* 0x000000ffff530224 */ /* 0x000fe200078e007b */
[----:B------:R-:W-:-:S04]  /*4580*/  IADD3 R84, P1, R6, R84, RZ ;  /* 0x0000005406547210 */ /* 0x000fc80007f3e0ff */
[----:B------:R2:W-:Y:S01]  /*4590*/  @P0 STG.E.U16 desc[UR46][R82.64+0x10], R86 ;  /* 0x0000105652000986 */ /* 0x0005e2000c10152e */
[----:B------:R-:W-:Y:S02]  /*45a0*/  ISETP.GT.AND P0, PT, R3, 0x9, P6 ;  /* 0x000000090300780c */ /* 0x000fe40003704270 */
[----:B------:R-:W-:-:S03]  /*45b0*/  IADD3.X R85, R7, R119, R85, P1, !PT ;  /* 0x0000007707557210 */ /* 0x000fc60000ffe455 */
[----:B------:R-:W-:-:S08]  /*45c0*/  IMAD.WIDE.U32 R84, R19, R20, R84 ;  /* 0x0000001413547225 */ /* 0x000fd000078e0054 */
[----:B--2---:R-:W-:Y:S05]  /*45d0*/  @!P0 BRA `(.L_x_55) ;  /* 0x0000000000048947 */ /* 0x004fea0003800000 */
[----:B------:R2:W5:Y:S02]  /*45e0*/  LDG.E.LTC128B.U16 R132, desc[UR46][R114.64+0x12] ;  /* 0x0000122e72847981 */ /* 0x000564000c1e1520 */
.L_x_55:
[----:B------:R-:W-:Y:S05]  /*45f0*/  BSYNC B1 ;  /* 0x0000000000017941 */ /* 0x000fea0003800000 */
.L_x_54:
[----:B-----5:R-:W-:Y:S01]  /*4600*/  IMAD.U32 R86, R132, 0x10000, RZ ;  /* 0x0001000084567824 */ /* 0x020fe200078e00ff */
[----:B------:R-:W-:Y:S01]  /*4610*/  LEA R82, P1, R84, R10, 0x1 ;  /* 0x0000000a54527211 */ /* 0x000fe200078208ff */
[----:B------:R-:W-:Y:S01]  /*4620*/  IMAD.IADD R9, R21, 0x1, R85 ;  /* 0x0000000115097824 */ /* 0x000fe200078e0255 */
[----:B------:R-:W-:Y:S01]  /*4630*/  SHF.L.U64.HI R129, R4, 0x8, R5 ;  /* 0x0000000804817819 */ /* 0x000fe20000010205 */
[----:B------:R-:W-:Y:S01]  /*4640*/  FMUL R86, R86, R97 ;  /* 0x0000006156567220 */ /* 0x000fe20000400000 */
[----:B------:R-:W-:Y:S02]  /*4650*/  IMAD.SHL.U32 R125, R4, 0x100, RZ ;  /* 0x00000100047d7824 */ /* 0x000fe400078e00ff */
[----:B------:R-:W-:Y:S01]  /*4660*/  LEA.HI.X R83, R84, R11, R9, 0x1, P1 ;  /* 0x0000000b54537211 */ /* 0x000fe200008f0c09 */
[----:B------:R-:W-:Y:S01]  /*4670*/  FFMA R86, R87, R96, R86 ;  /* 0x0000006057567223 */ /* 0x000fe20000000056 */
[----:B------:R-:W-:Y:S01]  /*4680*/  IADD3 R108, P1, R108, R128, RZ ;  /* 0x000000806c6c7210 */ /* 0x000fe20007f3e0ff */
[----:B------:R-:W-:-:S02]  /*4690*/  @P0 IMAD.MOV.U32 R87, RZ, RZ, R123 ;  /* 0x000000ffff570224 */ /* 0x000fc400078e007b */
[----:B------:R-:W-:Y:S01]  /*46a0*/  IMAD.WIDE.U32 R126, R14, 0x78, R126 ;  /* 0x000000780e7e7825 */ /* 0x000fe200078e007e */
[----:B------:R-:W-:-:S03]  /*46b0*/  F2FP.BF16.F32.PACK_AB R86, RZ, R86 ;  /* 0x00000056ff56723e */ /* 0x000fc600000010ff */
[----:B------:R-:W-:Y:S01]  /*46c0*/  IMAD.X R107, R137, 0x1, R107, P1 ;  /* 0x00000001896b7824 */ /* 0x000fe200008e066b */
[----:B------:R-:W-:Y:S02]  /*46d0*/  LEA R106, P1, R108, R10, 0x1 ;  /* 0x0000000a6c6a7211 */ /* 0x000fe400078208ff */
[----:B------:R-:W-:Y:S01]  /*46e0*/  PRMT R9, R86, 0x7610, R9 ;  /* 0x0000761056097816 */ /* 0x000fe20000000009 */
[----:B------:R-:W-:Y:S01]  /*46f0*/  @P0 IMAD.MOV.U32 R86, RZ, RZ, R122 ;  /* 0x000000ffff560224 */ /* 0x000fe200078e007a */
[----:B------:R-:W-:Y:S02]  /*4700*/  LEA.HI.X R107, R108, R11, R107, 0x1, P1 ;  /* 0x0000000b6c6b7211 */ /* 0x000fe400008f0c6b */
[----:B------:R-:W-:Y:S02]  /*4710*/  IADD3 R84, P1, R133, R12, RZ ;  /* 0x0000000c85547210 */ /* 0x000fe40007f3e0ff */
[----:B------:R0:W-:Y:S03]  /*4720*/  @P0 STG.E.U16 desc[UR46][R86.64+0x12], R9 ;  /* 0x0000120956000986 */ /* 0x0001e6000c10152e */
[----:B------:R-:W-:Y:S01]  /*4730*/  IMAD.X R85, R135, 0x1, R13, P1 ;  /* 0x0000000187557824 */ /* 0x000fe200008e060d */
[----:B------:R-:W-:-:S04]  /*4740*/  IADD3 R4, P0, P1, R113, R80, R125 ;  /* 0x0000005071047210 */ /* 0x000fc8000791e07d */
[----:B------:R-:W-:Y:S02]  /*4750*/  IADD3.X R5, R117, R95, R129, P0, P1 ;  /* 0x0000005f75057210 */ /* 0x000fe400007e2481 */
[----:B------:R-:W-:Y:S02]  /*4760*/  IADD3 R108, P0, R110, R126, RZ ;  /* 0x0000007e6e6c7210 */ /* 0x000fe40007f1e0ff */
[----:B------:R-:W-:Y:S02]  /*4770*/  ISETP.GT.AND P1, PT, R103, 0x100, PT ;  /* 0x000001006700780c */ /* 0x000fe40003f24270 */
[----:B------:R-:W-:Y:S02]  /*4780*/  IADD3.X R109, R111, R15, R127, P0, !PT ;  /* 0x0000000f6f6d7210 */ /* 0x000fe400007fe47f */
[----:B------:R-:W-:-:S13]  /*4790*/  ISETP.GT.AND P0, PT, R3, RZ, P1 ;  /* 0x000000ff0300720c */ /* 0x000fda0000f04270 */
[----:B------:R-:W3:Y:S01]  /*47a0*/  @P0 LDG.E.LTC128B.U16 R132, desc[UR46][R106.64] ;  /* 0x0000002e6a840981 */ /* 0x000ee2000c1e1520 */
[----:B------:R-:W-:Y:S01]  /*47b0*/  BSSY B1, `(.L_x_56) ;  /* 0x000000d000017945 */ /* 0x000fe20003800000 */
[----:B---3--:R-:W-:-:S04]  /*47c0*/  IMAD.U32 R110, R132, 0x10000, RZ ;  /* 0x00010000846e7824 */ /* 0x008fc800078e00ff */
[----:B0-----:R-:W-:-:S04]  /*47d0*/  FMUL R9, R110, R97 ;  /* 0x000000616e097220 */ /* 0x001fc80000400000 */
[----:B------:R-:W-:-:S05]  /*47e0*/  FFMA R9, R72, R96, R9 ;  /* 0x0000006048097223 */ /* 0x000fca0000000009 */
[----:B------:R-:W-:-:S04]  /*47f0*/  F2FP.BF16.F32.PACK_AB R9, RZ, R9 ;  /* 0x00000009ff09723e */ /* 0x000fc800000010ff */
[----:B------:R-:W-:Y:S01]  /*4800*/  PRMT R15, R9, 0x7610, R15 ;  /* 0x00007610090f7816 */ /* 0x000fe2000000000f */
[----:B------:R-:W-:-:S04]  /*4810*/  IMAD.WIDE.U32 R8, R8, R14, R108 ;  /* 0x0000000e08087225 */ /* 0x000fc800078e006c */
[----:B------:R0:W-:Y:S01]  /*4820*/  @P0 STG.E.U16 desc[UR46][R84.64], R15 ;  /* 0x0000000f54000986 */ /* 0x0001e2000c10152e */
[----:B------:R-:W-:-:S04]  /*4830*/  IADD3 R8, P0, R6, R8, RZ ;  /* 0x0000000806087210 */ /* 0x000fc80007f1e0ff */
[----:B------:R-:W-:Y:S02]  /*4840*/  IADD3.X R9, R7, R119, R9, P0, !PT ;  /* 0x0000007707097210 */ /* 0x000fe400007fe409 */
[----:B------:R-:W-:-:S13]  /*4850*/  ISETP.GT.AND P0, PT, R3, 0x1, P1 ;  /* 0x000000010300780c */ /* 0x000fda0000f04270 */
[----:B0-----:R-:W-:Y:S05]  /*4860*/  @!P0 BRA `(.L_x_57) ;  /* 0x0000000000048947 */ /* 0x001fea0003800000 */
[----:B------:R0:W5:Y:S02]  /*4870*/  LDG.E.LTC128B.U16 R132, desc[UR46][R82.64+0x2] ;  /* 0x0000022e52847981 */ /* 0x000164000c1e1520 */
.L_x_57:
[----:B------:R-:W-:Y:S05]  /*4880*/  BSYNC B1 ;  /* 0x0000000000017941 */ /* 0x000fea0003800000 */
.L_x_56:
[----:B-----5:R-:W-:Y:S01]  /*4890*/  IMAD.U32 R6, R132, 0x10000, RZ ;  /* 0x0001000084067824 */ /* 0x020fe200078e00ff */
[----:B------:R-:W-:Y:S01]  /*48a0*/  BSSY B1, `(.L_x_58) ;  /* 0x0000014000017945 */ /* 0x000fe20003800000 */
[----:B------:R-:W-:Y:S02]  /*48b0*/  @P0 IMAD.MOV.U32 R14, RZ, RZ, R84 ;  /* 0x000000ffff0e0224 */ /* 0x000fe400078e0054 */
[----:B------:R-:W-:Y:S01]  /*48c0*/  FMUL R6, R6, R97 ;  /* 0x0000006106067220 */ /* 0x000fe20000400000 */
[----:B------:R-:W-:Y:S02]  /*48d0*/  @P0 IMAD.MOV.U32 R15, RZ, RZ, R85 ;  /* 0x000000ffff0f0224 */ /* 0x000fe400078e0055 */
[----:B------:R-:W-:-:S04]  /*48e0*/  IMAD.WIDE.U32 R8, R19, R20, R8 ;  /* 0x0000001413087225 */ /* 0x000fc800078e0008 */
[----:B------:R-:W-:Y:S01]  /*48f0*/  FFMA R6, R73, R96, R6 ;  /* 0x0000006049067223 */ /* 0x000fe20000000006 */
[----:B------:R-:W-:-:S04]  /*4900*/  IMAD.IADD R21, R21, 0x1, R9 ;  /* 0x0000000115157824 */ /* 0x000fc800078e0209 */
[----:B------:R-:W-:-:S04]  /*4910*/  F2FP.BF16.F32.PACK_AB R6, RZ, R6 ;  /* 0x00000006ff06723e */ /* 0x000fc800000010ff */
[----:B------:R-:W-:-:S05]  /*4920*/  PRMT R7, R6, 0x7610, R7 ;  /* 0x0000761006077816 */ /* 0x000fca0000000007 */
[----:B------:R3:W-:Y:S01]  /*4930*/  @P0 STG.E.U16 desc[UR46][R14.64+0x2], R7 ;  /* 0x000002070e000986 */ /* 0x0007e2000c10152e */
[----:B------:R-:W-:-:S04]  /*4940*/  LEA R6, P0, R112, R10, 0x1 ;  /* 0x0000000a70067211 */ /* 0x000fc800078008ff */
[----:B---3--:R-:W-:Y:S02]  /*4950*/  LEA.HI.X R7, R112, R11, R116, 0x1, P0 ;  /* 0x0000000b70077211 */ /* 0x008fe400000f0c74 */
[----:B------:R-:W-:-:S04]  /*4960*/  LEA R10, P0, R8, R10, 0x1 ;  /* 0x0000000a080a7211 */ /* 0x000fc800078008ff */
[----:B------:R-:W-:Y:S02]  /*4970*/  LEA.HI.X R11, R8, R11, R21, 0x1, P0 ;  /* 0x0000000b080b7211 */ /* 0x000fe400000f0c15 */
[----:B------:R-:W-:-:S05]  /*4980*/  IADD3 R8, P0, R84, R113, RZ ;  /* 0x0000007154087210 */ /* 0x000fca0007f1e0ff */
[----:B------:R-:W-:Y:S01]  /*4990*/  IMAD.X R9, R85, 0x1, R117, P0 ;  /* 0x0000000155097824 */ /* 0x000fe200000e0675 */
[----:B------:R-:W-:-:S04]  /*49a0*/  ISETP.GT.AND P0, PT, R103, 0x108, PT ;  /* 0x000001086700780c */ /* 0x000fc80003f04270 */
[----:B------:R-:W-:-:S13]  /*49b0*/  ISETP.GT.AND P5, PT, R3, RZ, P0 ;  /* 0x000000ff0300720c */ /* 0x000fda00007a4270 */
[----:B------:R-:W-:Y:S05]  /*49c0*/  @!P5 BRA `(.L_x_59) ;  /* 0x000000000004d947 */ /* 0x000fea0003800000 */
[----:B------:R3:W5:Y:S02]  /*49d0*/  LDG.E.LTC128B.U16 R132, desc[UR46][R6.64] ;  /* 0x0000002e06847981 */ /* 0x000764000c1e1520 */
.L_x_59:
[----:B------:R-:W-:Y:S05]  /*49e0*/  BSYNC B1 ;  /* 0x0000000000017941 */ /* 0x000fea0003800000 */
.L_x_58:
[----:B---3-5:R-:W-:Y:S01]  /*49f0*/  IMAD.U32 R6, R132, 0x10000, RZ ;  /* 0x0001000084067824 */ /* 0x028fe200078e00ff */
[----:B------:R-:W-:Y:S03]  /*4a00*/  BSSY B1, `(.L_x_60) ;  /* 0x0000008000017945 */ /* 0x000fe60003800000 */
[----:B------:R-:W-:-:S04]  /*4a10*/  FMUL R7, R6, R97 ;  /* 0x0000006106077220 */ /* 0x000fc80000400000 */
[----:B------:R-:W-:-:S05]  /*4a20*/  FFMA R7, R74, R96, R7 ;  /* 0x000000604a077223 */ /* 0x000fca0000000007 */
[----:B------:R-:W-:-:S05]  /*4a30*/  F2FP.BF16.F32.PACK_AB R7, RZ, R7 ;  /* 0x00000007ff07723e */ /* 0x000fca00000010ff */
[----:B------:R3:W-:Y:S01]  /*4a40*/  @P5 STG.E.U16 desc[UR46][R8.64], R7 ;  /* 0x0000000708005986 */ /* 0x0007e2000c10152e */
[----:B------:R-:W-:-:S13]  /*4a50*/  ISETP.GT.AND P5, PT, R3, 0x1, P0 ;  /* 0x000000010300780c */ /* 0x000fda00007a4270 */
[----:B---3--:R-:W-:Y:S05]  /*4a60*/  @!P5 BRA `(.L_x_61) ;  /* 0x000000000004d947 */ /* 0x008fea0003800000 */
[----:B------:R3:W5:Y:S02]  /*4a70*/  LDG.E.LTC128B.U16 R132, desc[UR46][R10.64+0x2] ;  /* 0x0000022e0a847981 */ /* 0x000764000c1e1520 */
.L_x_61:
[----:B------:R-:W-:Y:S05]  /*4a80*/  BSYNC B1 ;  /* 0x0000000000017941 */ /* 0x000fea0003800000 */
.L_x_60:
[----:B-----5:R-:W-:Y:S01]  /*4a90*/  IMAD.U32 R6, R132, 0x10000, RZ ;  /* 0x0001000084067824 */ /* 0x020fe200078e00ff */
[----:B------:R-:W-:Y:S03]  /*4aa0*/  BSSY B1, `(.L_x_62) ;  /* 0x0000008000017945 */ /* 0x000fe60003800000 */
[----:B------:R-:W-:-:S04]  /*4ab0*/  FMUL R6, R6, R97 ;  /* 0x0000006106067220 */ /* 0x000fc80000400000 */
[----:B------:R-:W-:-:S05]  /*4ac0*/  FFMA R6, R75, R96, R6 ;  /* 0x000000604b067223 */ /* 0x000fca0000000006 */
[----:B------:R-:W-:-:S05]  /*4ad0*/  F2FP.BF16.F32.PACK_AB R6, RZ, R6 ;  /* 0x00000006ff06723e */ /* 0x000fca00000010ff */
[----:B------:R0:W-:Y:S01]  /*4ae0*/  @P5 STG.E.U16 desc[UR46][R8.64+0x2], R6 ;  /* 0x0000020608005986 */ /* 0x0001e2000c10152e */
[----:B------:R-:W-:-:S13]  /*4af0*/  ISETP.GT.AND P5, PT, R3, 0x8, P1 ;  /* 0x000000080300780c */ /* 0x000fda0000fa4270 */
[----:B0-----:R-:W-:Y:S05]  /*4b00*/  @!P5 BRA `(.L_x_63) ;  /* 0x000000000004d947 */ /* 0x001fea0003800000 */
[----:B------:R0:W5:Y:S02]  /*4b10*/  LDG.E.LTC128B.U16 R132, desc[UR46][R82.64+0x10] ;  /* 0x0000102e52847981 */ /* 0x000164000c1e1520 */
.L_x_63:
[----:B------:R-:W-:Y:S05]  /*4b20*/  BSYNC B1 ;  /* 0x0000000000017941 */ /* 0x000fea0003800000 */
.L_x_62:
[----:B-----5:R-:W-:Y:S01]  /*4b30*/  IMAD.U32 R6, R132, 0x10000, RZ ;  /* 0x0001000084067824 */ /* 0x020fe200078e00ff */
[----:B------:R-:W-:Y:S03]  /*4b40*/  BSSY B1, `(.L_x_64) ;  /* 0x000000b000017945 */ /* 0x000fe60003800000 */
[----:B------:R-:W-:Y:S01]  /*4b50*/  FMUL R7, R6, R97 ;  /* 0x0000006106077220 */ /* 0x000fe20000400000 */
[----:B------:R-:W-:-:S03]  /*4b60*/  @P5 IMAD.MOV.U32 R6, RZ, RZ, R84 ;  /* 0x000000ffff065224 */ /* 0x000fc600078e0054 */
[----:B------:R-:W-:-:S05]  /*4b70*/  FFMA R7, R76, R96, R7 ;  /* 0x000000604c077223 */ /* 0x000fca0000000007 */
[----:B------:R-:W-:-:S04]  /*4b80*/  F2FP.BF16.F32.PACK_AB R7, RZ, R7 ;  /* 0x00000007ff07723e */ /* 0x000fc800000010ff */
[----:B------:R-:W-:Y:S01]  /*4b90*/  PRMT R8, R7, 0x7610, R8 ;  /* 0x0000761007087816 */ /* 0x000fe20000000008 */
[----:B------:R-:W-:-:S05]  /*4ba0*/  @P5 IMAD.MOV.U32 R7, RZ, RZ, R85 ;  /* 0x000000ffff075224 */ /* 0x000fca00078e0055 */
[----:B------:R0:W-:Y:S01]  /*4bb0*/  @P5 STG.E.U16 desc[UR46][R6.64+0x10], R8 ;  /* 0x0000100806005986 */ /* 0x0001e2000c10152e */
[----:B------:R-:W-:-:S13]  /*4bc0*/  ISETP.GT.AND P5, PT, R3, 0x9, P1 ;  /* 0x000000090300780c */ /* 0x000fda0000fa4270 */
[----:B0-----:R-:W-:Y:S05]  /*4bd0*/  @!P5 BRA `(.L_x_65) ;  /* 0x000000000004d947 */ /* 0x001fea0003800000 */
[----:B------:R0:W5:Y:S02]  /*4be0*/  LDG.E.LTC128B.U16 R132, desc[UR46][R82.64+0x12] ;  /* 0x0000122e52847981 */ /* 0x000164000c1e1520 */
.L_x_65:
[----:B------:R-:W-:Y:S05]  /*4bf0*/  BSYNC B1 ;  /* 0x0000000000017941 */ /* 0x000fea0003800000 */
.L_x_64:
[----:B-----5:R-:W-:Y:S01]  /*4c00*/  IMAD.U32 R6, R132, 0x10000, RZ ;  /* 0x0001000084067824 */ /* 0x020fe200078e00ff */
[----:B------:R-:W-:Y:S01]  /*4c10*/  BSSY B1, `(.L_x_66) ;  /* 0x000000d000017945 */ /* 0x000fe20003800000 */
[----:B------:R-:W-:Y:S02]  /*4c20*/  @P5 IMAD.MOV.U32 R7, RZ, RZ, R85 ;  /* 0x000000ffff075224 */ /* 0x000fe400078e0055 */
[----:B------:R-:W-:-:S04]  /*4c30*/  FMUL R6, R6, R97 ;  /* 0x0000006106067220 */ /* 0x000fc80000400000 */
[----:B------:R-:W-:-:S05]  /*4c40*/  FFMA R6, R77, R96, R6 ;  /* 0x000000604d067223 */ /* 0x000fca0000000006 */
[----:B------:R-:W-:-:S04]  /*4c50*/  F2FP.BF16.F32.PACK_AB R6, RZ, R6 ;  /* 0x00000006ff06723e */ /* 0x000fc800000010ff */
[----:B------:R-:W-:Y:S01]  /*4c60*/  PRMT R8, R6, 0x7610, R8 ;  /* 0x0000761006087816 */ /* 0x000fe20000000008 */
[----:B------:R-:W-:-:S05]  /*4c70*/  @P5 IMAD.MOV.U32 R6, RZ, RZ, R84 ;  /* 0x000000ffff065224 */ /* 0x000fca00078e0054 */
[----:B------:R0:W-:Y:S01]  /*4c80*/  @P5 STG.E.U16 desc[UR46][R6.64+0x12], R8 ;  /* 0x0000120806005986 */ /* 0x0001e2000c10152e */
[----:B------:R-:W-:-:S05]  /*4c90*/  IADD3 R14, P5, R84, R113, RZ ;  /* 0x00000071540e7210 */ /* 0x000fca0007fbe0ff */
[----:B------:R-:W-:Y:S01]  /*4ca0*/  IMAD.X R15, R85, 0x1, R117, P5 ;  /* 0x00000001550f7824 */ /* 0x000fe200028e0675 */
[----:B------:R-:W-:-:S13]  /*4cb0*/  ISETP.GT.AND P5, PT, R3, 0x8, P0 ;  /* 0x000000080300780c */ /* 0x000fda00007a4270 */
[----:B0-----:R-:W-:Y:S05]  /*4cc0*/  @!P5 BRA `(.L_x_67) ;  /* 0x000000000004d947 */ /* 0x001fea0003800000 */
[----:B------:R0:W5:Y:S02]  /*4cd0*/  LDG.E.LTC128B.U16 R132, desc[UR46][R10.64+0x10] ;  /* 0x0000102e0a847981 */ /* 0x000164000c1e1520 */
.L_x_67:
[----:B------:R-:W-:Y:S05]  /*4ce0*/  BSYNC B1 ;  /* 0x0000000000017941 */ /* 0x000fea0003800000 */
.L_x_66:
[----:B-----5:R-:W-:Y:S01]  /*4cf0*/  IMAD.U32 R6, R132, 0x10000, RZ ;  /* 0x0001000084067824 */ /* 0x020fe200078e00ff */
[----:B------:R-:W-:Y:S03]  /*4d00*/  BSSY B1, `(.L_x_68) ;  /* 0x000000c000017945 */ /* 0x000fe60003800000 */
[----:B------:R-:W-:-:S04]  /*4d10*/  FMUL R7, R6, R97 ;  /* 0x0000006106077220 */ /* 0x000fc80000400000 */
[----:B------:R-:W-:-:S05]  /*4d20*/  FFMA R7, R78, R96, R7 ;  /* 0x000000604e077223 */ /* 0x000fca0000000007 */
[----:B------:R-:W-:-:S05]  /*4d30*/  F2FP.BF16.F32.PACK_AB R7, RZ, R7 ;  /* 0x00000007ff07723e */ /* 0x000fca00000010ff */
[----:B------:R1:W-:Y:S01]  /*4d40*/  @P5 STG.E.U16 desc[UR46][R14.64+0x10], R7 ;  /* 0x000010070e005986 */ /* 0x0003e2000c10152e */
[----:B------:R-:W-:-:S05]  /*4d50*/  IADD3 R6, P5, R125, R80, RZ ;  /* 0x000000507d067210 */ /* 0x000fca0007fbe0ff */
[----:B-1----:R-:W-:Y:S01]  /*4d60*/  IMAD.X R7, R95, 0x1, R129, P5 ;  /* 0x000000015f077824 */ /* 0x002fe200028e0681 */
[----:B------:R-:W-:-:S05]  /*4d70*/  IADD3 R8, P5, R113, R6, RZ ;  /* 0x0000000671087210 */ /* 0x000fca0007fbe0ff */
[----:B------:R-:W-:Y:S01]  /*4d80*/  IMAD.X R9, R117, 0x1, R7, P5 ;  /* 0x0000000175097824 */ /* 0x000fe200028e0607 */
[----:B------:R-:W-:-:S13]  /*4d90*/  ISETP.GT.AND P5, PT, R3, 0x9, P0 ;  /* 0x000000090300780c */ /* 0x000fda00007a4270 */
[----:B------:R-:W-:Y:S05]  /*4da0*/  @!P5 BRA `(.L_x_69) ;  /* 0x000000000004d947 */ /* 0x000fea0003800000 */
[----:B------:R1:W5:Y:S02]  /*4db0*/  LDG.E.LTC128B.U16 R132, desc[UR46][R10.64+0x12] ;  /* 0x0000122e0a847981 */ /* 0x000364000c1e1520 */
.L_x_69:
[----:B------:R-:W-:Y:S05]  /*4dc0*/  BSYNC B1 ;  /* 0x0000000000017941 */ /* 0x000fea0003800000 */
.L_x_68:
        /* <DEDUP_REMOVED lines=9> */
.L_x_71:
[----:B------:R-:W-:Y:S05]  /*4e60*/  BSYNC B1 ;  /* 0x0000000000017941 */ /* 0x000fea0003800000 */
.L_x_70:
        /* <DEDUP_REMOVED lines=9> */
.L_x_73:
[----:B------:R-:W-:Y:S05]  /*4f00*/  BSYNC B1 ;  /* 0x0000000000017941 */ /* 0x000fea0003800000 */
.L_x_72:
        /* <DEDUP_REMOVED lines=9> */
.L_x_75:
[----:B------:R-:W-:Y:S05]  /*4fa0*/  BSYNC B1 ;  /* 0x0000000000017941 */ /* 0x000fea0003800000 */
.L_x_74:
        /* <DEDUP_REMOVED lines=9> */
.L_x_77:
[----:B------:R-:W-:Y:S05]  /*5040*/  BSYNC B1 ;  /* 0x0000000000017941 */ /* 0x000fea0003800000 */
.L_x_76:
        /* <DEDUP_REMOVED lines=9> */
.L_x_79:
[----:B------:R-:W-:Y:S05]  /*50e0*/  BSYNC B1 ;  /* 0x0000000000017941 */ /* 0x000fea0003800000 */
.L_x_78:
        /* <DEDUP_REMOVED lines=9> */
.L_x_81:
[----:B------:R-:W-:Y:S05]  /*5180*/  BSYNC B1 ;  /* 0x0000000000017941 */ /* 0x000fea0003800000 */
.L_x_80:
[----:B-----5:R-:W-:Y:S01]  /*5190*/  SHF.L.U32 R14, R132, 0x10, RZ ;  /* 0x00000010840e7819 */ /* 0x020fe200000006ff */
[----:B------:R-:W-:Y:S04]  /*51a0*/  BSSY B1, `(.L_x_82) ;  /* 0x0000008000017945 */ /* 0x000fe80003800000 */
[----:B------:R-:W-:-:S04]  /*51b0*/  FMUL R14, R14, R97 ;  /* 0x000000610e0e7220 */ /* 0x000fc80000400000 */
[----:B------:R-:W-:-:S05]  /*51c0*/  FFMA R14, R69, R96, R14 ;  /* 0x00000060450e7223 */ /* 0x000fca000000000e */
[----:B------:R-:W-:-:S05]  /*51d0*/  F2FP.BF16.F32.PACK_AB R14, RZ, R14 ;  /* 0x0000000eff0e723e */ /* 0x000fca00000010ff */
[----:B------:R0:W-:Y:S01]  /*51e0*/  @P5 STG.E.U16 desc[UR46][R12.64+0x32], R14 ;  /* 0x0000320e0c005986 */ /* 0x0001e2000c10152e */
[----:B------:R-:W-:-:S13]  /*51f0*/  ISETP.GT.AND P5, PT, R3, 0x18, P3 ;  /* 0x000000180300780c */ /* 0x000fda0001fa4270 */
[----:B0-----:R-:W-:Y:S05]  /*5200*/  @!P5 BRA `(.L_x_83) ;  /* 0x000000000004d947 */ /* 0x001fea0003800000 */
[----:B------:R0:W5:Y:S02]  /*5210*/  LDG.E.LTC128B.U16 R132, desc[UR46][R88.64+0x30] ;  /* 0x0000302e58847981 */ /* 0x000164000c1e1520 */
.L_x_83:
[----:B------:R-:W-:Y:S05]  /*5220*/  BSYNC B1 ;  /* 0x0000000000017941 */ /* 0x000fea0003800000 */
.L_x_82:
        /* <DEDUP_REMOVED lines=9> */
.L_x_85:
[----:B------:R-:W-:Y:S05]  /*52c0*/  BSYNC B1 ;  /* 0x0000000000017941 */ /* 0x000fea0003800000 */
.L_x_84:
        /* <DEDUP_REMOVED lines=9> */
.L_x_87:
[----:B------:R-:W-:Y:S05]  /*5360*/  BSYNC B1 ;  /* 0x0000000000017941 */ /* 0x000fea0003800000 */
.L_x_86:
        /* <DEDUP_REMOVED lines=12> */
.L_x_89:
[----:B------:R-:W-:Y:S05]  /*5430*/  BSYNC B1 ;  /* 0x0000000000017941 */ /* 0x000fea0003800000 */
.L_x_88:
        /* <DEDUP_REMOVED lines=12> */
.L_x_91:
[----:B------:R-:W-:Y:S05]  /*5500*/  BSYNC B1 ;  /* 0x0000000000017941 */ /* 0x000fea0003800000 */
.L_x_90:
        /* <DEDUP_REMOVED lines=12> */
.L_x_93:
[----:B------:R-:W-:Y:S05]  /*55d0*/  BSYNC B1 ;  /* 0x0000000000017941 */ /* 0x000fea0003800000 */
.L_x_92:
        /* <DEDUP_REMOVED lines=12> */
.L_x_95:
[----:B------:R-:W-:Y:S05]  /*56a0*/  BSYNC B1 ;  /* 0x0000000000017941 */ /* 0x000fea0003800000 */
.L_x_94:
        /* <DEDUP_REMOVED lines=12> */
.L_x_97:
[----:B------:R-:W-:Y:S05]  /*5770*/  BSYNC B1 ;  /* 0x0000000000017941 */ /* 0x000fea0003800000 */
.L_x_96:
        /* <DEDUP_REMOVED lines=12> */
.L_x_99:
[----:B------:R-:W-:Y:S05]  /*5840*/  BSYNC B1 ;  /* 0x0000000000017941 */ /* 0x000fea0003800000 */
.L_x_98:
        /* <DEDUP_REMOVED lines=12> */
.L_x_101:
[----:B------:R-:W-:Y:S05]  /*5910*/  BSYNC B1 ;  /* 0x0000000000017941 */ /* 0x000fea0003800000 */
.L_x_100:
[----:B-----5:R-:W-:Y:S02]  /*5920*/  IMAD.U32 R14, R132, 0x10000, RZ ;  /* 0x00010000840e7824 */ /* 0x020fe400078e00ff */
        /* <DEDUP_REMOVED lines=8> */
[----:B------:R-:W2:Y:S01]  /*59b0*/  @P5 LDG.E.LTC128B.U16 R132, desc[UR46][R82.64+0x20] ;  /* 0x0000202e52845981 */ /* 0x000ea2000c1e1520 */
[----:B------:R-:W-:Y:S01]  /*59c0*/  BSSY B1, `(.L_x_102) ;  /* 0x0000009000017945 */ /* 0x000fe20003800000 */
[----:B--2---:R-:W-:-:S04]  /*59d0*/  IMAD.U32 R20, R132, 0x10000, RZ ;  /* 0x0001000084147824 */ /* 0x004fc800078e00ff */
[----:B------:R-:W-:-:S04]  /*59e0*/  FMUL R19, R20, R97 ;  /* 0x0000006114137220 */ /* 0x000fc80000400000 */
[----:B------:R-:W-:-:S05]  /*59f0*/  FFMA R19, R48, R96, R19 ;  /* 0x0000006030137223 */ /* 0x000fca0000000013 */
[----:B------:R-:W-:-:S05]  /*5a00*/  F2FP.BF16.F32.PACK_AB R19, RZ, R19 ;  /* 0x00000013ff13723e */ /* 0x000fca00000010ff */
[----:B------:R0:W-:Y:S01]  /*5a10*/  @P5 STG.E.U16 desc[UR46][R6.64+0x20], R19 ;  /* 0x0000201306005986 */ /* 0x0001e2000c10152e */
[----:B------:R-:W-:-:S13]  /*5a20*/  ISETP.GT.AND P5, PT, R3, 0x11, P1 ;  /* 0x000000110300780c */ /* 0x000fda0000fa4270 */
[----:B0-----:R-:W-:Y:S05]  /*5a30*/  @!P5 BRA `(.L_x_103) ;  /* 0x000000000004d947 */ /* 0x001fea0003800000 */
[----:B------:R0:W5:Y:S02]  /*5a40*/  LDG.E.LTC128B.U16 R132, desc[UR46][R82.64+0x22] ;  /* 0x0000222e52847981 */ /* 0x000164000c1e1520 */
.L_x_103:
[----:B------:R-:W-:Y:S05]  /*5a50*/  BSYNC B1 ;  /* 0x0000000000017941 */ /* 0x000fea0003800000 */
.L_x_102:
[----:B-----5:R-:W-:Y:S01]  /*5a60*/  IMAD.U32 R14, R132, 0x10000, RZ ;  /* 0x00010000840e7824 */ /* 0x020fe200078e00ff */
[----:B------:R-:W-:Y:S03]  /*5a70*/  BSSY B1, `(.L_x_104) ;  /* 0x0000008000017945 */ /* 0x000fe60003800000 */
[----:B------:R-:W-:-:S04]  /*5a80*/  FMUL R14, R14, R97 ;  /* 0x000000610e0e7220 */ /* 0x000fc80000400000 */
[----:B------:R-:W-:-:S05]  /*5a90*/  FFMA R14, R49, R96, R14 ;  /* 0x00000060310e7223 */ /* 0x000fca000000000e */
[----:B------:R-:W-:-:S05]  /*5aa0*/  F2FP.BF16.F32.PACK_AB R14, RZ, R14 ;  /* 0x0000000eff0e723e */ /* 0x000fca00000010ff */
[----:B------:R2:W-:Y:S01]  /*5ab0*/  @P5 STG.E.U16 desc[UR46][R6.64+0x22], R14 ;  /* 0x0000220e06005986 */ /* 0x0005e2000c10152e */
[----:B------:R-:W-:-:S13]  /*5ac0*/  ISETP.GT.AND P5, PT, R3, 0x10, P0 ;  /* 0x000000100300780c */ /* 0x000fda00007a4270 */
[----:B--2---:R-:W-:Y:S05]  /*5ad0*/  @!P5 BRA `(.L_x_105) ;  /* 0x000000000004d947 */ /* 0x004fea0003800000 */
[----:B------:R2:W5:Y:S02]  /*5ae0*/  LDG.E.LTC128B.U16 R132, desc[UR46][R10.64+0x20] ;  /* 0x0000202e0a847981 */ /* 0x000564000c1e1520 */
.L_x_105:
[----:B------:R-:W-:Y:S05]  /*5af0*/  BSYNC B1 ;  /* 0x0000000000017941 */ /* 0x000fea0003800000 */
.L_x_104:
        /* <DEDUP_REMOVED lines=9> */
.L_x_107:
[----:B------:R-:W-:Y:S05]  /*5b90*/  BSYNC B1 ;  /* 0x0000000000017941 */ /* 0x000fea0003800000 */
.L_x_106:
        /* <DEDUP_REMOVED lines=9> */
.L_x_109:
[----:B------:R-:W-:Y:S05]  /*5c30*/  BSYNC B1 ;  /* 0x0000000000017941 */ /* 0x000fea0003800000 */
.L_x_108:
        /* <DEDUP_REMOVED lines=9> */
.L_x_111:
[----:B------:R-:W-:Y:S05]  /*5cd0*/  BSYNC B1 ;  /* 0x0000000000017941 */ /* 0x000fea0003800000 */
.L_x_110:
        /* <DEDUP_REMOVED lines=9> */
.L_x_113:
[----:B------:R-:W-:Y:S05]  /*5d70*/  BSYNC B1 ;  /* 0x0000000000017941 */ /* 0x000fea0003800000 */
.L_x_112:
        /* <DEDUP_REMOVED lines=9> */
.L_x_115:
[----:B------:R-:W-:Y:S05]  /*5e10*/  BSYNC B1 ;  /* 0x0000000000017941 */ /* 0x000fea0003800000 */
.L_x_114:
        /* <DEDUP_REMOVED lines=9> */
.L_x_117:
[----:B------:R-:W-:Y:S05]  /*5eb0*/  BSYNC B1 ;  /* 0x0000000000017941 */ /* 0x000fea0003800000 */
.L_x_116:
        /* <DEDUP_REMOVED lines=9> */
.L_x_119:
[----:B------:R-:W-:Y:S05]  /*5f50*/  BSYNC B1 ;  /* 0x0000000000017941 */ /* 0x000fea0003800000 */
.L_x_118:
        /* <DEDUP_REMOVED lines=9> */
.L_x_121:
[----:B------:R-:W-:Y:S05]  /*5ff0*/  BSYNC B1 ;  /* 0x0000000000017941 */ /* 0x000fea0003800000 */
.L_x_120:
        /* <DEDUP_REMOVED lines=9> */
.L_x_123:
[----:B------:R-:W-:Y:S05]  /*6090*/  BSYNC B1 ;  /* 0x0000000000017941 */ /* 0x000fea0003800000 */
.L_x_122:
        /* <DEDUP_REMOVED lines=9> */
.L_x_125:
[----:B------:R-:W-:Y:S05]  /*6130*/  BSYNC B1 ;  /* 0x0000000000017941 */ /* 0x000fea0003800000 */
.L_x_124:
        /* <DEDUP_REMOVED lines=9> */
.L_x_127:
[----:B------:R-:W-:Y:S05]  /*61d0*/  BSYNC B1 ;  /* 0x0000000000017941 */ /* 0x000fea0003800000 */
.L_x_126:
        /* <DEDUP_REMOVED lines=9> */
.L_x_129:
[----:B------:R-:W-:Y:S05]  /*6270*/  BSYNC B1 ;  /* 0x0000000000017941 */ /* 0x000fea0003800000 */
.L_x_128:
        /* <DEDUP_REMOVED lines=9> */
.L_x_131:
[----:B------:R-:W-:Y:S05]  /*6310*/  BSYNC B1 ;  /* 0x0000000000017941 */ /* 0x000fea0003800000 */
.L_x_130:
        /* <DEDUP_REMOVED lines=9> */
.L_x_133:
[----:B------:R-:W-:Y:S05]  /*63b0*/  BSYNC B1 ;  /* 0x0000000000017941 */ /* 0x000fea0003800000 */
.L_x_132:
[----:B0----5:R-:W-:Y:S01]  /*63c0*/  IMAD.U32 R8, R132, 0x10000, RZ ;  /* 0x0001000084087824 */ /* 0x021fe200078e00ff */
        /* <DEDUP_REMOVED lines=11> */
.L_x_135:
[----:B------:R-:W-:Y:S05]  /*6480*/  BSYNC B1 ;  /* 0x0000000000017941 */ /* 0x000fea0003800000 */
.L_x_134:
[----:B0----5:R-:W-:Y:S01]  /*6490*/  IMAD.U32 R8, R132, 0x10000, RZ ;  /* 0x0001000084087824 */ /* 0x021fe200078e00ff */
        /* <DEDUP_REMOVED lines=11> */
.L_x_137:
[----:B------:R-:W-:Y:S05]  /*6550*/  BSYNC B1 ;  /* 0x0000000000017941 */ /* 0x000fea0003800000 */
.L_x_136:
        /* <DEDUP_REMOVED lines=12> */
.L_x_139:
[----:B------:R-:W-:Y:S05]  /*6620*/  BSYNC B1 ;  /* 0x0000000000017941 */ /* 0x000fea0003800000 */
.L_x_138:
        /* <DEDUP_REMOVED lines=12> */
.L_x_141:
[----:B------:R-:W-:Y:S05]  /*66f0*/  BSYNC B1 ;  /* 0x0000000000017941 */ /* 0x000fea0003800000 */
.L_x_140:
        /* <DEDUP_REMOVED lines=12> */
.L_x_143:
[----:B------:R-:W-:Y:S05]  /*67c0*/  BSYNC B1 ;  /* 0x0000000000017941 */ /* 0x000fea0003800000 */
.L_x_142:
[----:B0----5:R-:W-:Y:S01]  /*67d0*/  IMAD.U32 R8, R132, 0x10000, RZ ;  /* 0x0001000084087824 */ /* 0x021fe200078e00ff */
[----:B------:R-:W-:Y:S01]  /*67e0*/  ISETP.GT.AND P3, PT, R3, 0x28, P6 ;  /* 0x000000280300780c */ /* 0x000fe20003764270 */
[----:B------:R-:W-:Y:S01]  /*67f0*/  @P2 IMAD.MOV.U32 R81, RZ, RZ, R95 ;  /* 0x000000ffff512224 */ /* 0x000fe200078e005f */
[----:B------:R-:W-:Y:S01]  /*6800*/  BSSY B1, `(.L_x_144) ;  /* 0x0000007000017945 */ /* 0x000fe20003800000 */
[----:B------:R-:W-:-:S04]  /*6810*/  FMUL R8, R8, R97 ;  /* 0x0000006108087220 */ /* 0x000fc80000400000 */
[----:B------:R-:W-:-:S05]  /*6820*/  FFMA R8, R37, R96, R8 ;  /* 0x0000006025087223 */ /* 0x000fca0000000008 */
[----:B------:R-:W-:-:S05]  /*6830*/  F2FP.BF16.F32.PACK_AB R8, RZ, R8 ;  /* 0x00000008ff08723e */ /* 0x000fca00000010ff */
[----:B------:R0:W-:Y:S01]  /*6840*/  @P2 STG.E.U16 desc[UR46][R80.64+0x52], R8 ;  /* 0x0000520850002986 */ /* 0x0001e2000c10152e */
[----:B------:R-:W-:Y:S05]  /*6850*/  @!P3 BRA `(.L_x_145) ;  /* 0x000000000004b947 */ /* 0x000fea0003800000 */
[----:B------:R0:W5:Y:S02]  /*6860*/  LDG.E.LTC128B.U16 R132, desc[UR46][R114.64+0x50] ;  /* 0x0000502e72847981 */ /* 0x000164000c1e1520 */
.L_x_145:
[----:B------:R-:W-:Y:S05]  /*6870*/  BSYNC B1 ;  /* 0x0000000000017941 */ /* 0x000fea0003800000 */
.L_x_144:
        /* <DEDUP_REMOVED lines=12> */
.L_x_147:
[----:B------:R-:W-:Y:S05]  /*6940*/  BSYNC B1 ;  /* 0x0000000000017941 */ /* 0x000fea0003800000 */
.L_x_146:
[----:B0----5:R-:W-:Y:S01]  /*6950*/  SHF.L.U32 R8, R132, 0x10, RZ ;  /* 0x0000001084087819 */ /* 0x021fe200000006ff */
[----:B------:R-:W-:Y:S01]  /*6960*/  BSSY B1, `(.L_x_148) ;  /* 0x0000008000017945 */ /* 0x000fe20003800000 */
[----:B------:R-:W-:-:S03]  /*6970*/  ISETP.GT.AND P3, PT, R3, 0x20, P1 ;  /* 0x000000200300780c */ /* 0x000fc60000f64270 */
[----:B------:R-:W-:-:S04]  /*6980*/  FMUL R8, R8, R97 ;  /* 0x0000006108087220 */ /* 0x000fc80000400000 */
[----:B------:R-:W-:-:S05]  /*6990*/  FFMA R8, R39, R96, R8 ;  /* 0x0000006027087223 */ /* 0x000fca0000000008 */
[----:B------:R-:W-:-:S05]  /*69a0*/  F2FP.BF16.F32.PACK_AB R8, RZ, R8 ;  /* 0x00000008ff08723e */ /* 0x000fca00000010ff */
[----:B------:R0:W-:Y:S01]  /*69b0*/  @P2 STG.E.U16 desc[UR46][R122.64+0x52], R8 ;  /* 0x000052087a002986 */ /* 0x0001e2000c10152e */
[----:B------:R-:W-:Y:S05]  /*69c0*/  @!P3 BRA `(.L_x_149) ;  /* 0x000000000004b947 */ /* 0x000fea0003800000 */
[----:B------:R0:W5:Y:S02]  /*69d0*/  LDG.E.LTC128B.U16 R132, desc[UR46][R82.64+0x40] ;  /* 0x0000402e52847981 */ /* 0x000164000c1e1520 */
.L_x_149:
[----:B------:R-:W-:Y:S05]  /*69e0*/  BSYNC B1 ;  /* 0x0000000000017941 */ /* 0x000fea0003800000 */
.L_x_148:
        /* <DEDUP_REMOVED lines=9> */
.L_x_151:
[----:B------:R-:W-:Y:S05]  /*6a80*/  BSYNC B1 ;  /* 0x0000000000017941 */ /* 0x000fea0003800000 */
.L_x_150:
        /* <DEDUP_REMOVED lines=9> */
.L_x_153:
[----:B------:R-:W-:Y:S05]  /*6b20*/  BSYNC B1 ;  /* 0x0000000000017941 */ /* 0x000fea0003800000 */
.L_x_152:
        /* <DEDUP_REMOVED lines=9> */
.L_x_155:
[----:B------:R-:W-:Y:S05]  /*6bc0*/  BSYNC B1 ;  /* 0x0000000000017941 */ /* 0x000fea0003800000 */
.L_x_154:
        /* <DEDUP_REMOVED lines=9> */
.L_x_157:
[----:B------:R-:W-:Y:S05]  /*6c60*/  BSYNC B1 ;  /* 0x0000000000017941 */ /* 0x000fea0003800000 */
.L_x_156:
        /* <DEDUP_REMOVED lines=9> */
.L_x_159:
[----:B------:R-:W-:Y:S05]  /*6d00*/  BSYNC B1 ;  /* 0x0000000000017941 */ /* 0x000fea0003800000 */
.L_x_158:
        /* <DEDUP_REMOVED lines=9> */
.L_x_161:
[----:B------:R-:W-:Y:S05]  /*6da0*/  BSYNC B1 ;  /* 0x0000000000017941 */ /* 0x000fea0003800000 */
.L_x_160:
        /* <DEDUP_REMOVED lines=9> */
.L_x_163:
[----:B------:R-:W-:Y:S05]  /*6e40*/  BSYNC B1 ;  /* 0x0000000000017941 */ /* 0x000fea0003800000 */
.L_x_162:
[----:B------:R-:W-:Y:S05]  /*6e50*/  @!P0 BRA `(.L_x_164) ;  /* 0x00000014006c8947 */ /* 0x000fea0003800000 */
[----:B-----5:R-:W-:-:S04]  /*6e60*/  IMAD.U32 R132, R132, 0x10000, RZ ;  /* 0x0001000084847824 */ /* 0x020fc800078e00ff */
[----:B------:R-:W-:-:S04]  /*6e70*/  FMUL R132, R132, R97 ;  /* 0x0000006184847220 */ /* 0x000fc80000400000 */
[----:B------:R-:W-:-:S05]  /*6e80*/  FFMA R132, R31, R96, R132 ;  /* 0x000000601f847223 */ /* 0x000fca0000000084 */
[----:B------:R-:W-:-:S05]  /*6e90*/  F2FP.BF16.F32.PACK_AB R132, RZ, R132 ;  /* 0x00000084ff84723e */ /* 0x000fca00000010ff */
[----:B------:R0:W-:Y:S01]  /*6ea0*/  STG.E.U16 desc[UR46][R4.64+0x52], R132 ;  /* 0x0000528404007986 */ /* 0x0001e2000c10152e */
[----:B------:R-:W-:Y:S05]  /*6eb0*/  BRA `(.L_x_164) ;  /* 0x0000001400547947 */ /* 0x000fea0003800000 */
.L_x_29:
[----:B------:R-:W-:Y:S01]  /*6ec0*/  ULDC.64 UR4, c[0x0][0x5c0] ;  /* 0x0001700000047ab9 */ /* 0x000fe20000000a00 */
[----:B------:R-:W-:Y:S01]  /*6ed0*/  ISETP.GT.AND P2, PT, R3, 0x1, P4 ;  /* 0x000000010300780c */ /* 0x000fe20002744270 */
[-C--:B------:R-:W-:Y:S01]  /*6ee0*/  FMUL R89, R89, R96.reuse ;  /* 0x0000006059597220 */ /* 0x080fe20000400000 */
[----:B------:R-:W-:Y:S01]  /*6ef0*/  LEA R6, P1, R112, UR4, 0x1 ;  /* 0x0000000470067c11 */ /* 0x000fe2000f8208ff */
[----:B------:R-:W-:Y:S01]  /*6f00*/  IMAD.SHL.U32 R21, R4, 0x10, RZ ;  /* 0x0000001004157824 */ /* 0x000fe200078e00ff */
[----:B------:R-:W-:Y:S01]  /*6f10*/  ISETP.GT.AND P5, PT, R103, 0x8, PT ;  /* 0x000000086700780c */ /* 0x000fe20003fa4270 */
[-C--:B------:R-:W-:Y:S01]  /*6f20*/  FMUL R88, R88, R96.reuse ;  /* 0x0000006058587220 */ /* 0x080fe20000400000 */
[----:B------:R-:W-:Y:S01]  /*6f30*/  LEA.HI.X R7, R112, UR5, R115, 0x1, P1 ;  /* 0x0000000570077c11 */ /* 0x000fe200088f0c73 */
[-C--:B------:R-:W-:Y:S01]  /*6f40*/  FMUL R90, R90, R96.reuse ;  /* 0x000000605a5a7220 */ /* 0x080fe20000400000 */
[----:B------:R-:W-:Y:S01]  /*6f50*/  ISETP.GT.AND P1, PT, R3, RZ, P5 ;  /* 0x000000ff0300720c */ /* 0x000fe20002f24270 */
[-C--:B------:R-:W-:Y:S01]  /*6f60*/  FMUL R91, R91, R96.reuse ;  /* 0x000000605b5b7220 */ /* 0x080fe20000400000 */
[----:B------:R-:W-:Y:S01]  /*6f70*/  F2FP.BF16.F32.PACK_AB R89, RZ, R89 ;  /* 0x00000059ff59723e */ /* 0x000fe200000010ff */
[-C--:B------:R-:W-:Y:S01]  /*6f80*/  FMUL R92, R92, R96.reuse ;  /* 0x000000605c5c7220 */ /* 0x080fe20000400000 */
[----:B------:R-:W-:Y:S01]  /*6f90*/  SHF.L.U64.HI R19, R4, 0x4, R5 ;  /* 0x0000000404137819 */ /* 0x000fe20000010205 */
[----:B------:R-:W-:Y:S01]  /*6fa0*/  FMUL R93, R93, R96 ;  /* 0x000000605d5d7220 */ /* 0x000fe20000400000 */
[----:B------:R-:W-:Y:S01]  /*6fb0*/  IADD3 R8, P3, R21, R6, RZ ;  /* 0x0000000615087210 */ /* 0x000fe20007f7e0ff */
[----:B------:R-:W-:Y:S01]  /*6fc0*/  @P2 STG.E.U16 desc[UR46][R6.64+0x2], R89 ;  /* 0x0000025906002986 */ /* 0x000fe2000c10152e */
[----:B------:R-:W-:Y:S01]  /*6fd0*/  F2FP.BF16.F32.PACK_AB R88, RZ, R88 ;  /* 0x00000058ff58723e */ /* 0x000fe200000010ff */
[----:B------:R-:W-:Y:S01]  /*6fe0*/  FMUL R95, R95, R96 ;  /* 0x000000605f5f7220 */ /* 0x000fe20000400000 */
[----:B------:R-:W-:Y:S01]  /*6ff0*/  F2FP.BF16.F32.PACK_AB R90, RZ, R90 ;  /* 0x0000005aff5a723e */ /* 0x000fe200000010ff */
[----:B------:R-:W-:Y:S01]  /*7000*/  IMAD.X R9, R19, 0x1, R7, P3 ;  /* 0x0000000113097824 */ /* 0x000fe200018e0607 */
[C---:B------:R-:W-:Y:S01]  /*7010*/  ISETP.GT.AND P2, PT, R3.reuse, 0x1, P5 ;  /* 0x000000010300780c */ /* 0x040fe20002f44270 */
[----:B------:R-:W-:Y:S01]  /*7020*/  @P0 STG.E.U16 desc[UR46][R6.64], R88 ;  /* 0x0000005806000986 */ /* 0x000fe2000c10152e */
[C---:B------:R-:W-:Y:S01]  /*7030*/  ISETP.GT.AND P0, PT, R3.reuse, 0x8, P4 ;  /* 0x000000080300780c */ /* 0x040fe20002704270 */
[-C--:B------:R-:W-:Y:S01]  /*7040*/  FMUL R94, R94, R96.reuse ;  /* 0x000000605e5e7220 */ /* 0x080fe20000400000 */
[----:B------:R-:W-:Y:S01]  /*7050*/  F2FP.BF16.F32.PACK_AB R91, RZ, R91 ;  /* 0x0000005bff5b723e */ /* 0x000fe200000010ff */
[----:B------:R-:W-:Y:S01]  /*7060*/  @P1 STG.E.U16 desc[UR46][R8.64], R90 ;  /* 0x0000005a08001986 */ /* 0x000fe2000c10152e */
[----:B------:R-:W-:Y:S01]  /*7070*/  ISETP.GT.AND P1, PT, R3, 0x9, P4 ;  /* 0x000000090300780c */ /* 0x000fe20002724270 */
[----:B------:R-:W-:Y:S01]  /*7080*/  FMUL R80, R80, R96 ;  /* 0x0000006050507220 */ /* 0x000fe20000400000 */
[----:B------:R-:W-:Y:S01]  /*7090*/  F2FP.BF16.F32.PACK_AB R92, RZ, R92 ;  /* 0x0000005cff5c723e */ /* 0x000fe200000010ff */
[----:B------:R-:W-:Y:S01]  /*70a0*/  IMAD R13, R5, 0xf0, RZ ;  /* 0x000000f0050d7824 */ /* 0x000fe200078e02ff */
[----:B------:R-:W-:Y:S01]  /*70b0*/  F2FP.BF16.F32.PACK_AB R93, RZ, R93 ;  /* 0x0000005dff5d723e */ /* 0x000fe200000010ff */
[C---:B------:R-:W-:Y:S01]  /*70c0*/  IMAD.WIDE.U32 R14, R4.reuse, 0xf0, R8 ;  /* 0x000000f0040e7825 */ /* 0x040fe200078e0008 */
[C---:B------:R-:W-:Y:S01]  /*70d0*/  ISETP.GT.AND P3, PT, R3.reuse, 0x9, P5 ;  /* 0x000000090300780c */ /* 0x040fe20002f64270 */
[----:B------:R0:W-:Y:S01]  /*70e0*/  @P2 STG.E.U16 desc[UR46][R8.64+0x2], R91 ;  /* 0x0000025b08002986 */ /* 0x0001e2000c10152e */
[----:B------:R-:W-:Y:S01]  /*70f0*/  ISETP.GT.AND P2, PT, R3, 0x8, P5 ;  /* 0x000000080300780c */ /* 0x000fe20002f44270 */
[----:B------:R-:W-:Y:S01]  /*7100*/  IMAD.IADD R15, R13, 0x1, R15 ;  /* 0x000000010d0f7824 */ /* 0x000fe200078e020f */
[----:B------:R-:W-:Y:S01]  /*7110*/  F2FP.BF16.F32.PACK_AB R95, RZ, R95 ;  /* 0x0000005fff5f723e */ /* 0x000fe200000010ff */
[----:B------:R-:W-:Y:S01]  /*7120*/  @P0 STG.E.U16 desc[UR46][R6.64+0x10], R92 ;  /* 0x0000105c06000986 */ /* 0x000fe2000c10152e */
[----:B------:R-:W-:Y:S01]  /*7130*/  ISETP.GT.AND P0, PT, R103, 0x80, PT ;  /* 0x000000806700780c */ /* 0x000fe20003f04270 */
[C---:B------:R-:W-:Y:S01]  /*7140*/  IMAD.WIDE.U32 R10, R4.reuse, 0xf0, R8 ;  /* 0x000000f0040a7825 */ /* 0x040fe200078e0008 */
[----:B------:R-:W-:Y:S01]  /*7150*/  F2FP.BF16.F32.PACK_AB R94, RZ, R94 ;  /* 0x0000005eff5e723e */ /* 0x000fe200000010ff */
[----:B------:R-:W-:Y:S01]  /*7160*/  @P1 STG.E.U16 desc[UR46][R6.64+0x12], R93 ;  /* 0x0000125d06001986 */ /* 0x000fe2000c10152e */
[----:B------:R-:W-:Y:S01]  /*7170*/  ISETP.GT.AND P1, PT, R3, RZ, P0 ;  /* 0x000000ff0300720c */ /* 0x000fe20000724270 */
[----:B------:R-:W-:Y:S01]  /*7180*/  FMUL R81, R81, R96 ;  /* 0x0000006051517220 */ /* 0x000fe20000400000 */
[----:B------:R-:W-:Y:S01]  /*7190*/  F2FP.BF16.F32.PACK_AB R80, RZ, R80 ;  /* 0x00000050ff50723e */ /* 0x000fe200000010ff */
[C---:B0-----:R-:W-:Y:S01]  /*71a0*/  IMAD.SHL.U32 R91, R4.reuse, 0x100, RZ ;  /* 0x00000100045b7824 */ /* 0x041fe200078e00ff */
[----:B------:R-:W-:Y:S01]  /*71b0*/  @P3 STG.E.U16 desc[UR46][R8.64+0x12], R95 ;  /* 0x0000125f08003986 */ /* 0x000fe2000c10152e */
[----:B------:R-:W-:Y:S01]  /*71c0*/  ISETP.GT.AND P3, PT, R3, 0x1, P0 ;  /* 0x000000010300780c */ /* 0x000fe20000764270 */
[----:B------:R-:W-:Y:S01]  /*71d0*/  IMAD.IADD R11, R13, 0x1, R11 ;  /* 0x000000010d0b7824 */ /* 0x000fe200078e020b */
[----:B------:R-:W-:Y:S01]  /*71e0*/  SHF.L.U64.HI R89, R4, 0x8, R5 ;  /* 0x0000000804597819 */ /* 0x000fe20000010205 */
[----:B------:R-:W-:Y:S01]  /*71f0*/  @P2 STG.E.U16 desc[UR46][R8.64+0x10], R94 ;  /* 0x0000105e08002986 */ /* 0x000fe2000c10152e */
[----:B------:R-:W-:Y:S01]  /*7200*/  F2FP.BF16.F32.PACK_AB R81, RZ, R81 ;  /* 0x00000051ff51723e */ /* 0x000fe200000010ff */
[-C--:B------:R-:W-:Y:S01]  /*7210*/  FMUL R82, R82, R96.reuse ;  /* 0x0000006052527220 */ /* 0x080fe20000400000 */
[-C--:B------:R-:W-:Y:S01]  /*7220*/  FMUL R83, R83, R96.reuse ;  /* 0x0000006053537220 */ /* 0x080fe20000400000 */
[----:B------:R-:W-:Y:S01]  /*7230*/  FMUL R84, R84, R96 ;  /* 0x0000006054547220 */ /* 0x000fe20000400000 */
[----:B------:R0:W-:Y:S01]  /*7240*/  @P1 STG.E.U16 desc[UR46][R14.64], R80 ;  /* 0x000000500e001986 */ /* 0x0001e2000c10152e */
[----:B------:R-:W-:Y:S01]  /*7250*/  IADD3 R12, P1, P2, R21, R14, R91 ;  /* 0x0000000e150c7210 */ /* 0x000fe20007a3e05b */
[----:B------:R-:W-:Y:S01]  /*7260*/  FMUL R85, R85, R96 ;  /* 0x0000006055557220 */ /* 0x000fe20000400000 */
[----:B------:R-:W-:Y:S01]  /*7270*/  F2FP.BF16.F32.PACK_AB R82, RZ, R82 ;  /* 0x00000052ff52723e */ /* 0x000fe200000010ff */
[----:B------:R-:W-:Y:S01]  /*7280*/  FMUL R86, R86, R96 ;  /* 0x0000006056567220 */ /* 0x000fe20000400000 */
[----:B------:R-:W-:Y:S01]  /*7290*/  IADD3.X R13, R19, R15, R89, P1, P2 ;  /* 0x0000000f130d7210 */ /* 0x000fe20000fe4459 */
[----:B------:R1:W-:Y:S01]  /*72a0*/  @P3 STG.E.U16 desc[UR46][R14.64+0x2], R81 ;  /* 0x000002510e003986 */ /* 0x0003e2000c10152e */
[----:B------:R-:W-:Y:S01]  /*72b0*/  IADD3 R4, P1, P2, R21, R10, R91 ;  /* 0x0000000a15047210 */ /* 0x000fe20007a3e05b */
[-C--:B------:R-:W-:Y:S01]  /*72c0*/  FMUL R87, R87, R96.reuse ;  /* 0x0000006057577220 */ /* 0x080fe20000400000 */
[----:B------:R-:W-:Y:S01]  /*72d0*/  ISETP.GT.AND P3, PT, R103, 0x88, PT ;  /* 0x000000886700780c */ /* 0x000fe20003f64270 */
[-C--:B------:R-:W-:Y:S01]  /*72e0*/  FMUL R72, R72, R96.reuse ;  /* 0x0000006048487220 */ /* 0x080fe20000400000 */
[----:B------:R-:W-:Y:S01]  /*72f0*/  IADD3.X R5, R19, R11, R89, P1, P2 ;  /* 0x0000000b13057210 */ /* 0x000fe20000fe4459 */
[----:B------:R-:W-:Y:S01]  /*7300*/  FMUL R73, R73, R96 ;  /* 0x0000006049497220 */ /* 0x000fe20000400000 */
[----:B0-----:R-:W-:Y:S01]  /*7310*/  IADD3 R80, P2, R21, R14, RZ ;  /* 0x0000000e15507210 */ /* 0x001fe20007f5e0ff */
[-C--:B------:R-:W-:Y:S01]  /*7320*/  FMUL R74, R74, R96.reuse ;  /* 0x000000604a4a7220 */ /* 0x080fe20000400000 */
[----:B------:R-:W-:Y:S01]  /*7330*/  ISETP.GT.AND P1, PT, R3, RZ, P3 ;  /* 0x000000ff0300720c */ /* 0x000fe20001f24270 */
[-C--:B------:R-:W-:Y:S01]  /*7340*/  FMUL R75, R75, R96.reuse ;  /* 0x000000604b4b7220 */ /* 0x080fe20000400000 */
[----:B------:R-:W-:Y:S01]  /*7350*/  F2FP.BF16.F32.PACK_AB R83, RZ, R83 ;  /* 0x00000053ff53723e */ /* 0x000fe200000010ff */
[--C-:B-1----:R-:W-:Y:S01]  /*7360*/  IMAD.X R81, R19, 0x1, R15.reuse, P2 ;  /* 0x0000000113517824 */ /* 0x102fe200010e060f */
[----:B------:R-:W-:Y:S01]  /*7370*/  ISETP.GT.AND P2, PT, R3, 0x1, P3 ;  /* 0x000000010300780c */ /* 0x000fe20001f44270 */
[----:B------:R-:W-:Y:S01]  /*7380*/  FMUL R76, R76, R96 ;  /* 0x000000604c4c7220 */ /* 0x000fe20000400000 */
[----:B------:R-:W-:Y:S01]  /*7390*/  F2FP.BF16.F32.PACK_AB R84, RZ, R84 ;  /* 0x00000054ff54723e */ /* 0x000fe200000010ff */
[-C--:B------:R-:W-:Y:S01]  /*73a0*/  FMUL R77, R77, R96.reuse ;  /* 0x000000604d4d7220 */ /* 0x080fe20000400000 */
[----:B------:R-:W-:Y:S01]  /*73b0*/  F2FP.BF16.F32.PACK_AB R85, RZ, R85 ;  /* 0x00000055ff55723e */ /* 0x000fe200000010ff */
[----:B------:R-:W-:Y:S01]  /*73c0*/  FMUL R78, R78, R96 ;  /* 0x000000604e4e7220 */ /* 0x000fe20000400000 */
[----:B------:R-:W-:Y:S01]  /*73d0*/  F2FP.BF16.F32.PACK_AB R86, RZ, R86 ;  /* 0x00000056ff56723e */ /* 0x000fe200000010ff */
[-C--:B------:R-:W-:Y:S01]  /*73e0*/  FMUL R79, R79, R96.reuse ;  /* 0x000000604f4f7220 */ /* 0x080fe20000400000 */
[----:B------:R-:W-:Y:S01]  /*73f0*/  F2FP.BF16.F32.PACK_AB R87, RZ, R87 ;  /* 0x00000057ff57723e */ /* 0x000fe200000010ff */
[----:B------:R0:W-:Y:S01]  /*7400*/  @P1 STG.E.U16 desc[UR46][R80.64], R82 ;  /* 0x0000005250001986 */ /* 0x0001e2000c10152e */
[C---:B------:R-:W-:Y:S01]  /*7410*/  ISETP.GT.AND P1, PT, R3.reuse, 0x8, P0 ;  /* 0x000000080300780c */ /* 0x040fe20000724270 */
[----:B------:R-:W-:Y:S01]  /*7420*/  FMUL R64, R64, R96 ;  /* 0x0000006040407220 */ /* 0x000fe20000400000 */
[----:B------:R-:W-:Y:S01]  /*7430*/  F2FP.BF16.F32.PACK_AB R72, RZ, R72 ;  /* 0x00000048ff48723e */ /* 0x000fe200000010ff */
[----:B------:R1:W-:Y:S01]  /*7440*/  @P2 STG.E.U16 desc[UR46][R80.64+0x2], R83 ;  /* 0x0000025350002986 */ /* 0x0003e2000c10152e */
[----:B------:R-:W-:Y:S01]  /*7450*/  ISETP.GT.AND P2, PT, R3, 0x9, P0 ;  /* 0x000000090300780c */ /* 0x000fe20000744270 */
[-C--:B------:R-:W-:Y:S01]  /*7460*/  FMUL R65, R65, R96.reuse ;  /* 0x0000006041417220 */ /* 0x080fe20000400000 */
[----:B------:R-:W-:Y:S01]  /*7470*/  PRMT R20, R72, 0x7610, R20 ;  /* 0x0000761048147816 */ /* 0x000fe20000000014 */
[-C--:B------:R-:W-:Y:S01]  /*7480*/  FMUL R66, R66, R96.reuse ;  /* 0x0000006042427220 */ /* 0x080fe20000400000 */
[----:B------:R-:W-:Y:S01]  /*7490*/  F2FP.BF16.F32.PACK_AB R73, RZ, R73 ;  /* 0x00000049ff49723e */ /* 0x000fe200000010ff */
[----:B------:R-:W-:Y:S01]  /*74a0*/  FMUL R67, R67, R96 ;  /* 0x0000006043437220 */ /* 0x000fe20000400000 */
[----:B------:R-:W-:Y:S01]  /*74b0*/  F2FP.BF16.F32.PACK_AB R74, RZ, R74 ;  /* 0x0000004aff4a723e */ /* 0x000fe200000010ff */
[-C--:B------:R-:W-:Y:S01]  /*74c0*/  FMUL R68, R68, R96.reuse ;  /* 0x0000006044447220 */ /* 0x080fe20000400000 */
[----:B------:R-:W-:Y:S01]  /*74d0*/  F2FP.BF16.F32.PACK_AB R75, RZ, R75 ;  /* 0x0000004bff4b723e */ /* 0x000fe200000010ff */
[----:B------:R2:W-:Y:S01]  /*74e0*/  @P1 STG.E.U16 desc[UR46][R14.64+0x10], R84 ;  /* 0x000010540e001986 */ /* 0x0005e2000c10152e */
[----:B------:R-:W-:Y:S01]  /*74f0*/  ISETP.GT.AND P1, PT, R3, 0x8, P3 ;  /* 0x000000080300780c */ /* 0x000fe20001f24270 */
[----:B------:R-:W-:Y:S01]  /*7500*/  FMUL R69, R69, R96 ;  /* 0x0000006045457220 */ /* 0x000fe20000400000 */
[----:B------:R-:W-:Y:S01]  /*7510*/  F2FP.BF16.F32.PACK_AB R76, RZ, R76 ;  /* 0x0000004cff4c723e */ /* 0x000fe200000010ff */
[----:B0-----:R-:W-:Y:S01]  /*7520*/  @P2 IMAD.MOV.U32 R82, RZ, RZ, R14 ;  /* 0x000000ffff522224 */ /* 0x001fe200078e000e */
[----:B------:R-:W-:Y:S01]  /*7530*/  F2FP.BF16.F32.PACK_AB R77, RZ, R77 ;  /* 0x0000004dff4d723e */ /* 0x000fe200000010ff */
[--C-:B-1----:R-:W-:Y:S01]  /*7540*/  @P2 IMAD.MOV.U32 R83, RZ, RZ, R15.reuse ;  /* 0x000000ffff532224 */ /* 0x102fe200078e000f */
[----:B------:R-:W-:Y:S01]  /*7550*/  F2FP.BF16.F32.PACK_AB R78, RZ, R78 ;  /* 0x0000004eff4e723e */ /* 0x000fe200000010ff */
[-C--:B------:R-:W-:Y:S01]  /*7560*/  FMUL R70, R70, R96.reuse ;  /* 0x0000006046467220 */ /* 0x080fe20000400000 */
[----:B------:R-:W-:Y:S01]  /*7570*/  F2FP.BF16.F32.PACK_AB R79, RZ, R79 ;  /* 0x0000004fff4f723e */ /* 0x000fe200000010ff */
[-C--:B------:R-:W-:Y:S01]  /*7580*/  FMUL R71, R71, R96.reuse ;  /* 0x0000006047477220 */ /* 0x080fe20000400000 */
[----:B------:R-:W-:Y:S01]  /*7590*/  @P2 STG.E.U16 desc[UR46][R82.64+0x12], R85 ;  /* 0x0000125552002986 */ /* 0x000fe2000c10152e */
[----:B------:R-:W-:Y:S01]  /*75a0*/  ISETP.GT.AND P2, PT, R3, 0x9, P3 ;  /* 0x000000090300780c */ /* 0x000fe20001f44270 */
[----:B------:R-:W-:Y:S01]  /*75b0*/  FMUL R56, R56, R96 ;  /* 0x0000006038387220 */ /* 0x000fe20000400000 */
[----:B------:R-:W-:Y:S01]  /*75c0*/  F2FP.BF16.F32.PACK_AB R64, RZ, R64 ;  /* 0x00000040ff40723e */ /* 0x000fe200000010ff */
[----:B------:R-:W-:Y:S01]  /*75d0*/  @P1 STG.E.U16 desc[UR46][R80.64+0x10], R86 ;  /* 0x0000105650001986 */ /* 0x000fe2000c10152e */
[----:B--2---:R-:W-:Y:S01]  /*75e0*/  IADD3 R14, P1, R91, R14, RZ ;  /* 0x0000000e5b0e7210 */ /* 0x004fe20007f3e0ff */
[-C--:B------:R-:W-:Y:S01]  /*75f0*/  FMUL R57, R57, R96.reuse ;  /* 0x0000006039397220 */ /* 0x080fe20000400000 */
[----:B------:R-:W-:Y:S01]  /*7600*/  F2FP.BF16.F32.PACK_AB R65, RZ, R65 ;  /* 0x00000041ff41723e */ /* 0x000fe200000010ff */
[----:B------:R-:W-:Y:S01]  /*7610*/  FMUL R58, R58, R96 ;  /* 0x000000603a3a7220 */ /* 0x000fe20000400000 */
[----:B------:R-:W-:Y:S01]  /*7620*/  F2FP.BF16.F32.PACK_AB R66, RZ, R66 ;  /* 0x00000042ff42723e */ /* 0x000fe200000010ff */
[----:B------:R-:W-:Y:S01]  /*7630*/  IMAD.X R15, R89, 0x1, R15, P1 ;  /* 0x00000001590f7824 */ /* 0x000fe200008e060f */
[----:B------:R-:W-:Y:S01]  /*7640*/  F2FP.BF16.F32.PACK_AB R67, RZ, R67 ;  /* 0x00000043ff43723e */ /* 0x000fe200000010ff */
[----:B------:R-:W-:Y:S01]  /*7650*/  FMUL R59, R59, R96 ;  /* 0x000000603b3b7220 */ /* 0x000fe20000400000 */
[----:B------:R-:W-:Y:S01]  /*7660*/  F2FP.BF16.F32.PACK_AB R68, RZ, R68 ;  /* 0x00000044ff44723e */ /* 0x000fe200000010ff */
[----:B------:R-:W-:Y:S01]  /*7670*/  @P2 STG.E.U16 desc[UR46][R80.64+0x12], R87 ;  /* 0x0000125750002986 */ /* 0x000fe2000c10152e */
[----:B------:R-:W-:Y:S01]  /*7680*/  ISETP.GT.AND P2, PT, R103, 0x100, PT ;  /* 0x000001006700780c */ /* 0x000fe20003f44270 */
[-C--:B------:R-:W-:Y:S01]  /*7690*/  FMUL R60, R60, R96.reuse ;  /* 0x000000603c3c7220 */ /* 0x080fe20000400000 */
[----:B------:R-:W-:Y:S01]  /*76a0*/  F2FP.BF16.F32.PACK_AB R69, RZ, R69 ;  /* 0x00000045ff45723e */ /* 0x000fe200000010ff */
[-C--:B------:R-:W-:Y:S01]  /*76b0*/  FMUL R61, R61, R96.reuse ;  /* 0x000000603d3d7220 */ /* 0x080fe20000400000 */
[----:B------:R-:W-:Y:S01]  /*76c0*/  ISETP.GT.AND P1, PT, R3, RZ, P2 ;  /* 0x000000ff0300720c */ /* 0x000fe20001724270 */
        /* <DEDUP_REMOVED lines=12> */
[----:B------:R-:W-:Y:S01]  /*7790*/  @P1 STG.E.U16 desc[UR46][R14.64], R20 ;  /* 0x000000140e001986 */ /* 0x000fe2000c10152e */
        /* <DEDUP_REMOVED lines=11> */
[----:B------:R-:W-:Y:S01]  /*7850*/  FMUL R41, R41, R96 ;  /* 0x0000006029297220 */ /* 0x000fe20000400000 */
[----:B------:R-:W-:Y:S01]  /*7860*/  F2FP.BF16.F32.PACK_AB R49, RZ, R49 ;  /* 0x00000031ff31723e */ /* 0x000fe200000010ff */
[----:B------:R0:W-:Y:S01]  /*7870*/  @P1 STG.E.U16 desc[UR46][R14.64+0x2], R73 ;  /* 0x000002490e001986 */ /* 0x0001e2000c10152e */
[----:B------:R-:W-:Y:S01]  /*7880*/  IADD3 R72, P1, R21, R14, RZ ;  /* 0x0000000e15487210 */ /* 0x000fe20007f3e0ff */
        /* <DEDUP_REMOVED lines=10> */
[----:B0-----:R-:W-:Y:S01]  /*7930*/  IMAD.X R73, R19, 0x1, R15, P1 ;  /* 0x0000000113497824 */ /* 0x001fe200008e060f */
        /* <DEDUP_REMOVED lines=13> */
[-C--:B------:R-:W-:Y:S01]  /*7a10*/  FMUL R37, R37, R96.reuse ;  /* 0x0000006025257220 */ /* 0x080fe20000400000 */
[----:B------:R-:W-:Y:S01]  /*7a20*/  F2FP.BF16.F32.PACK_AB R45, RZ, R45 ;  /* 0x0000002dff2d723e */ /* 0x000fe200000010ff */
[----:B------:R-:W-:Y:S01]  /*7a30*/  FMUL R38, R38, R96 ;  /* 0x0000006026267220 */ /* 0x000fe20000400000 */
        /* <DEDUP_REMOVED lines=19> */
[-C--:B------:R-:W-:Y:S01]  /*7b70*/  FMUL R30, R30, R96.reuse ;  /* 0x000000601e1e7220 */ /* 0x080fe20000400000 */
[----:B------:R-:W-:Y:S01]  /*7b80*/  F2FP.BF16.F32.PACK_AB R37, RZ, R37 ;  /* 0x00000025ff25723e */ /* 0x000fe200000010ff */
[----:B------:R-:W-:Y:S01]  /*7b90*/  FMUL R31, R31, R96 ;  /* 0x000000601f1f7220 */ /* 0x000fe20000400000 */
[----:B------:R-:W-:-:S02]  /*7ba0*/  F2FP.BF16.F32.PACK_AB R38, RZ, R38 ;  /* 0x00000026ff26723e */ /* 0x000fc400000010ff */
[----:B------:R-:W-:Y:S02]  /*7bb0*/  F2FP.BF16.F32.PACK_AB R39, RZ, R39 ;  /* 0x00000027ff27723e */ /* 0x000fe400000010ff */
[----:B------:R-:W-:Y:S02]  /*7bc0*/  F2FP.BF16.F32.PACK_AB R24, RZ, R24 ;  /* 0x00000018ff18723e */ /* 0x000fe400000010ff */
[----:B------:R-:W-:Y:S01]  /*7bd0*/  F2FP.BF16.F32.PACK_AB R25, RZ, R25 ;  /* 0x00000019ff19723e */ /* 0x000fe200000010ff */
[----:B------:R-:W-:Y:S01]  /*7be0*/  @P6 STG.E.U16 desc[UR46][R14.64+0x10], R76 ;  /* 0x0000104c0e006986 */ /* 0x000fe2000c10152e */
[----:B------:R-:W-:Y:S02]  /*7bf0*/  ISETP.GT.AND P6, PT, R3, 0x9, P2 ;  /* 0x000000090300780c */ /* 0x000fe400017c4270 */
[----:B------:R-:W-:Y:S02]  /*7c00*/  F2FP.BF16.F32.PACK_AB R26, RZ, R26 ;  /* 0x0000001aff1a723e */ /* 0x000fe400000010ff */
[----:B------:R-:W-:-:S02]  /*7c10*/  F2FP.BF16.F32.PACK_AB R27, RZ, R27 ;  /* 0x0000001bff1b723e */ /* 0x000fc400000010ff */
[----:B------:R-:W-:Y:S02]  /*7c20*/  F2FP.BF16.F32.PACK_AB R28, RZ, R28 ;  /* 0x0000001cff1c723e */ /* 0x000fe400000010ff */
[----:B------:R-:W-:Y:S02]  /*7c30*/  F2FP.BF16.F32.PACK_AB R29, RZ, R29 ;  /* 0x0000001dff1d723e */ /* 0x000fe400000010ff */
[----:B------:R-:W-:Y:S02]  /*7c40*/  F2FP.BF16.F32.PACK_AB R30, RZ, R30 ;  /* 0x0000001eff1e723e */ /* 0x000fe400000010ff */
[----:B------:R-:W-:Y:S01]  /*7c50*/  F2FP.BF16.F32.PACK_AB R31, RZ, R31 ;  /* 0x0000001fff1f723e */ /* 0x000fe200000010ff */
[----:B------:R-:W-:Y:S01]  /*7c60*/  @P6 STG.E.U16 desc[UR46][R14.64+0x12], R77 ;  /* 0x0000124d0e006986 */ /* 0x000fe2000c10152e */
[----:B0-----:R-:W-:-:S05]  /*7c70*/  IADD3 R72, P6, R14, R21, RZ ;  /* 0x000000150e487210 */ /* 0x001fca0007fde0ff */
[----:B------:R-:W-:Y:S01]  /*7c80*/  IMAD.X R73, R15, 0x1, R19, P6 ;  /* 0x000000010f497824 */ /* 0x000fe200030e0613 */
[----:B------:R-:W-:-:S13]  /*7c90*/  ISETP.GT.AND P6, PT, R3, 0x8, P1 ;  /* 0x000000080300780c */ /* 0x000fda0000fc4270 */
[----:B------:R-:W-:Y:S01]  /*7ca0*/  @P6 STG.E.U16 desc[UR46][R72.64+0x10], R78 ;  /* 0x0000104e48006986 */ /* 0x000fe2000c10152e */
[----:B------:R-:W-:-:S13]  /*7cb0*/  ISETP.GT.AND P6, PT, R3, 0x9, P1 ;  /* 0x000000090300780c */ /* 0x000fda0000fc4270 */
[----:B------:R0:W-:Y:S01]  /*7cc0*/  @P6 STG.E.U16 desc[UR46][R12.64+0x12], R79 ;  /* 0x0000124f0c006986 */ /* 0x0001e2000c10152e */
[----:B------:R-:W-:-:S13]  /*7cd0*/  ISETP.GT.AND P6, PT, R3, 0x10, P4 ;  /* 0x000000100300780c */ /* 0x000fda00027c4270 */
[----:B------:R-:W-:Y:S01]  /*7ce0*/  @P6 STG.E.U16 desc[UR46][R6.64+0x20], R64 ;  /* 0x0000204006006986 */ /* 0x000fe2000c10152e */
        /* <DEDUP_REMOVED lines=14> */
[----:B0-----:R-:W-:-:S05]  /*7dd0*/  IADD3 R12, P6, R91, R10, RZ ;  /* 0x0000000a5b0c7210 */ /* 0x001fca0007fde0ff */
[----:B------:R-:W-:Y:S01]  /*7de0*/  IMAD.X R13, R11, 0x1, R89, P6 ;  /* 0x000000010b0d7824 */ /* 0x000fe200030e0659 */
[----:B------:R-:W-:-:S13]  /*7df0*/  ISETP.GT.AND P6, PT, R3, 0x10, P0 ;  /* 0x000000100300780c */ /* 0x000fda00007c4270 */
[----:B------:R-:W-:Y:S01]  /*7e00*/  @P6 STG.E.U16 desc[UR46][R10.64+0x20], R56 ;  /* 0x000020380a006986 */ /* 0x000fe2000c10152e */
[----:B------:R-:W-:-:S13]  /*7e10*/  ISETP.GT.AND P6, PT, R3, 0x11, P0 ;  /* 0x000000110300780c */ /* 0x000fda00007c4270 */
[----:B------:R-:W-:Y:S01]  /*7e20*/  @P6 STG.E.U16 desc[UR46][R10.64+0x22], R57 ;  /* 0x000022390a006986 */ /* 0x000fe2000c10152e */
[----:B------:R-:W-:-:S05]  /*7e30*/  IADD3 R14, P6, R21, R10, RZ ;  /* 0x0000000a150e7210 */ /* 0x000fca0007fde0ff */
[----:B------:R-:W-:Y:S01]  /*7e40*/  IMAD.X R15, R11, 0x1, R19, P6 ;  /* 0x000000010b0f7824 */ /* 0x000fe200030e0613 */
[----:B------:R-:W-:-:S05]  /*7e50*/  IADD3 R20, P6, R21, R12, RZ ;  /* 0x0000000c15147210 */ /* 0x000fca0007fde0ff */
[----:B------:R-:W-:Y:S01]  /*7e60*/  IMAD.X R21, R19, 0x1, R13, P6 ;  /* 0x0000000113157824 */ /* 0x000fe200030e060d */
        /* <DEDUP_REMOVED lines=36> */
[C---:B------:R-:W-:Y:S02]  /*80b0*/  ISETP.GT.AND P6, PT, R3.reuse, 0x28, P4 ;  /* 0x000000280300780c */ /* 0x040fe400027c4270 */
[----:B------:R-:W-:-:S11]  /*80c0*/  ISETP.GT.AND P4, PT, R3, 0x29, P4 ;  /* 0x000000290300780c */ /* 0x000fd60002784270 */
[----:B------:R-:W-:Y:S04]  /*80d0*/  @P6 STG.E.U16 desc[UR46][R6.64+0x50], R44 ;  /* 0x0000502c06006986 */ /* 0x000fe8000c10152e */
[----:B------:R0:W-:Y:S01]  /*80e0*/  @P4 STG.E.U16 desc[UR46][R6.64+0x52], R45 ;  /* 0x0000522d06004986 */ /* 0x0001e2000c10152e */
[C---:B------:R-:W-:Y:S02]  /*80f0*/  ISETP.GT.AND P4, PT, R3.reuse, 0x28, P5 ;  /* 0x000000280300780c */ /* 0x040fe40002f84270 */
[----:B------:R-:W-:-:S11]  /*8100*/  ISETP.GT.AND P5, PT, R3, 0x29, P5 ;  /* 0x000000290300780c */ /* 0x000fd60002fa4270 */
[----:B------:R-:W-:Y:S01]  /*8110*/  @P4 STG.E.U16 desc[UR46][R8.64+0x50], R46 ;  /* 0x0000502e08004986 */ /* 0x000fe2000c10152e */
[----:B------:R-:W-:-:S03]  /*8120*/  ISETP.GT.AND P4, PT, R3, 0x20, P0 ;  /* 0x000000200300780c */ /* 0x000fc60000784270 */
[----:B------:R-:W-:Y:S01]  /*8130*/  @P5 STG.E.U16 desc[UR46][R8.64+0x52], R47 ;  /* 0x0000522f08005986 */ /* 0x000fe2000c10152e */
[----:B------:R-:W-:-:S09]  /*8140*/  ISETP.GT.AND P5, PT, R3, 0x21, P0 ;  /* 0x000000210300780c */ /* 0x000fd200007a4270 */
[----:B0-----:R-:W-:Y:S02]  /*8150*/  @P4 IMAD.MOV.U32 R6, RZ, RZ, R10 ;  /* 0x000000ffff064224 */ /* 0x001fe400078e000a */
[----:B------:R-:W-:-:S05]  /*8160*/  @P4 IMAD.MOV.U32 R7, RZ, RZ, R11 ;  /* 0x000000ffff074224 */ /* 0x000fca00078e000b */
[----:B------:R0:W-:Y:S01]  /*8170*/  @P4 STG.E.U16 desc[UR46][R6.64+0x40], R32 ;  /* 0x0000402006004986 */ /* 0x0001e2000c10152e */
[----:B------:R-:W-:Y:S01]  /*8180*/  ISETP.GT.AND P4, PT, R3, 0x20, P3 ;  /* 0x000000200300780c */ /* 0x000fe20001f84270 */
[----:B0-----:R-:W-:Y:S02]  /*8190*/  @P5 IMAD.MOV.U32 R6, RZ, RZ, R10 ;  /* 0x000000ffff065224 */ /* 0x001fe400078e000a */
[----:B------:R-:W-:-:S05]  /*81a0*/  @P5 IMAD.MOV.U32 R7, RZ, RZ, R11 ;  /* 0x000000ffff075224 */ /* 0x000fca00078e000b */
[----:B------:R0:W-:Y:S01]  /*81b0*/  @P5 STG.E.U16 desc[UR46][R6.64+0x42], R33 ;  /* 0x0000422106005986 */ /* 0x0001e2000c10152e */
[----:B------:R-:W-:-:S04]  /*81c0*/  ISETP.GT.AND P5, PT, R3, 0x21, P3 ;  /* 0x000000210300780c */ /* 0x000fc80001fa4270 */
[----:B0-----:R-:W-:Y:S02]  /*81d0*/  @P4 IMAD.MOV.U32 R6, RZ, RZ, R14 ;  /* 0x000000ffff064224 */ /* 0x001fe400078e000e */
[----:B------:R-:W-:-:S05]  /*81e0*/  @P4 IMAD.MOV.U32 R7, RZ, RZ, R15 ;  /* 0x000000ffff074224 */ /* 0x000fca00078e000f */
[----:B------:R0:W-:Y:S01]  /*81f0*/  @P4 STG.E.U16 desc[UR46][R6.64+0x40], R34 ;  /* 0x0000402206004986 */ /* 0x0001e2000c10152e */
[C---:B------:R-:W-:Y:S02]  /*8200*/  ISETP.GT.AND P4, PT, R3.reuse, 0x28, P0 ;  /* 0x000000280300780c */ /* 0x040fe40000784270 */
[----:B------:R-:W-:Y:S01]  /*8210*/  ISETP.GT.AND P0, PT, R3, 0x29, P0 ;  /* 0x000000290300780c */ /* 0x000fe20000704270 */
        /* <DEDUP_REMOVED lines=8> */
[----:B------:R-:W-:-:S03]  /*82a0*/  ISETP.GT.AND P4, PT, R3, 0x20, P2 ;  /* 0x000000200300780c */ /* 0x000fc60001784270 */
[----:B------:R-:W-:Y:S01]  /*82b0*/  @P0 STG.E.U16 desc[UR46][R10.64+0x52], R37 ;  /* 0x000052250a000986 */ /* 0x000fe2000c10152e */
[----:B------:R-:W-:Y:S01]  /*82c0*/  ISETP.GT.AND P0, PT, R3, 0x21, P2 ;  /* 0x000000210300780c */ /* 0x000fe20001704270 */
[----:B0-----:R-:W-:Y:S02]  /*82d0*/  @P5 IMAD.MOV.U32 R6, RZ, RZ, R14 ;  /* 0x000000ffff065224 */ /* 0x001fe400078e000e */
[----:B------:R-:W-:-:S05]  /*82e0*/  @P5 IMAD.MOV.U32 R7, RZ, RZ, R15 ;  /* 0x000000ffff075224 */ /* 0x000fca00078e000f */
[----:B------:R0:W-:Y:S01]  /*82f0*/  @P5 STG.E.U16 desc[UR46][R6.64+0x50], R38 ;  /* 0x0000502606005986 */ /* 0x0001e2000c10152e */
[----:B------:R-:W-:-:S03]  /*8300*/  ISETP.GT.AND P5, PT, R3, 0x20, P1 ;  /* 0x000000200300780c */ /* 0x000fc60000fa4270 */
[----:B------:R1:W-:Y:S01]  /*8310*/  @P3 STG.E.U16 desc[UR46][R14.64+0x52], R39 ;  /* 0x000052270e003986 */ /* 0x0003e2000c10152e */
[----:B------:R-:W-:-:S03]  /*8320*/  ISETP.GT.AND P3, PT, R3, 0x21, P1 ;  /* 0x000000210300780c */ /* 0x000fc60000f64270 */
[----:B------:R1:W-:Y:S01]  /*8330*/  @P4 STG.E.U16 desc[UR46][R12.64+0x40], R24 ;  /* 0x000040180c004986 */ /* 0x0003e2000c10152e */
[C---:B------:R-:W-:Y:S02]  /*8340*/  ISETP.GT.AND P4, PT, R3.reuse, 0x28, P1 ;  /* 0x000000280300780c */ /* 0x040fe40000f84270 */
[C---:B------:R-:W-:Y:S01]  /*8350*/  ISETP.GT.AND P1, PT, R3.reuse, 0x29, P1 ;  /* 0x000000290300780c */ /* 0x040fe20000f24270 */
[----:B------:R1:W-:Y:S01]  /*8360*/  @P0 STG.E.U16 desc[UR46][R12.64+0x42], R25 ;  /* 0x000042190c000986 */ /* 0x0003e2000c10152e */
[C---:B------:R-:W-:Y:S02]  /*8370*/  ISETP.GT.AND P0, PT, R3.reuse, 0x28, P2 ;  /* 0x000000280300780c */ /* 0x040fe40001704270 */
[----:B------:R-:W-:Y:S01]  /*8380*/  ISETP.GT.AND P2, PT, R3, 0x29, P2 ;  /* 0x000000290300780c */ /* 0x000fe20001744270 */
[----:B------:R1:W-:Y:S04]  /*8390*/  @P5 STG.E.U16 desc[UR46][R4.64+0x40], R26 ;  /* 0x0000401a04005986 */ /* 0x0003e8000c10152e */
[----:B------:R1:W-:Y:S04]  /*83a0*/  @P3 STG.E.U16 desc[UR46][R4.64+0x42], R27 ;  /* 0x0000421b04003986 */ /* 0x0003e8000c10152e */
[----:B0-----:R-:W-:-:S02]  /*83b0*/  @P1 IMAD.MOV.U32 R6, RZ, RZ, R4 ;  /* 0x000000ffff061224 */ /* 0x001fc400078e0004 */
[----:B------:R-:W-:Y:S01]  /*83c0*/  @P1 IMAD.MOV.U32 R7, RZ, RZ, R5 ;  /* 0x000000ffff071224 */ /* 0x000fe200078e0005 */
[----:B------:R1:W-:Y:S04]  /*83d0*/  @P0 STG.E.U16 desc[UR46][R12.64+0x50], R28 ;  /* 0x0000501c0c000986 */ /* 0x0003e8000c10152e */
[----:B------:R1:W-:Y:S04]  /*83e0*/  @P2 STG.E.U16 desc[UR46][R12.64+0x52], R29 ;  /* 0x0000521d0c002986 */ /* 0x0003e8000c10152e */
[----:B------:R1:W-:Y:S04]  /*83f0*/  @P4 STG.E.U16 desc[UR46][R4.64+0x50], R30 ;  /* 0x0000501e04004986 */ /* 0x0003e8000c10152e */
[----:B------:R1:W-:Y:S02]  /*8400*/  @P1 STG.E.U16 desc[UR46][R6.64+0x52], R31 ;  /* 0x0000521f06001986 */ /* 0x0003e4000c10152e */
.L_x_164:
[----:B------:R-:W-:Y:S05]  /*8410*/  BSYNC B0 ;  /* 0x0000000000007941 */ /* 0x000fea0003800000 */
.L_x_28:
[----:B------:R-:W-:Y:S01]  /*8420*/  IADD3 R16, P0, R16, UR44, RZ ;  /* 0x0000002c10107c10 */ /* 0x000fe2000ff1e0ff */
[----:B------:R-:W-:Y:S01]  /*8430*/  ULDC.64 UR4, c[0x0][0x650] ;  /* 0x0001940000047ab9 */ /* 0x000fe20000000a00 */
[----:B------:R-:W-:Y:S01]  /*8440*/  PRMT R3, RZ, 0x7610, R3 ;  /* 0x00007610ff037816 */ /* 0x000fe20000000003 */
[----:B------:R-:W-:Y:S01]  /*8450*/  IMAD.MOV.U32 R103, RZ, RZ, -0x1 ;  /* 0xffffffffff677424 */ /* 0x000fe200078e00ff */
[----:B------:R-:W-:Y:S01]  /*8460*/  IADD3.X R17, R17, UR38, RZ, P0, !PT ;  /* 0x0000002611117c10 */ /* 0x000fe200087fe4ff */
[----:B------:R-:W-:Y:S01]  /*8470*/  IMAD.MOV.U32 R19, RZ, RZ, -0x1 ;  /* 0xffffffffff137424 */ /* 0x000fe200078e00ff */
[----:B------:R-:W-:-:S04]  /*8480*/  ISETP.GE.U32.AND P0, PT, R16, UR4, PT ;  /* 0x0000000410007c0c */ /* 0x000fc8000bf06070 */
[----:B------:R-:W-:-:S13]  /*8490*/  ISETP.GE.U32.AND.EX P0, PT, R17, UR5, PT, P0 ;  /* 0x0000000511007c0c */ /* 0x000fda000bf06100 */
[----:B------:R-:W-:Y:S05]  /*84a0*/  @P0 BRA `(.L_x_165) ;  /* 0x0000000400580947 */ /* 0x000fea0003800000 */
[----:B0123--:R-:W0:Y:S01]  /*84b0*/  LDC.64 R10, c[0x0][0x628] ;  /* 0x00018a00ff0a7b82 */ /* 0x00fe220000000a00 */
[----:B------:R-:W1:Y:S01]  /*84c0*/  S2R R12, SR_CTAID.X ;  /* 0x00000000000c7919 */ /* 0x000e620000002500 */
[----:B------:R-:W-:Y:S02]  /*84d0*/  IMAD.MOV.U32 R8, RZ, RZ, R16 ;  /* 0x000000ffff087224 */ /* 0x000fe400078e0010 */
[----:B------:R-:W-:Y:S01]  /*84e0*/  IMAD.MOV.U32 R9, RZ, RZ, R17 ;  /* 0x000000ffff097224 */ /* 0x000fe200078e0011 */
[----:B------:R-:W2:Y:S03]  /*84f0*/  S2R R20, SR_CTAID.Y ;  /* 0x0000000000147919 */ /* 0x000ea60000002600 */
[----:B------:R-:W3:Y:S08]  /*8500*/  LDC R0, c[0x0][0x630] ;  /* 0x00018c00ff007b82 */ /* 0x000ef00000000800 */
[----:B------:R-:W1:Y:S01]  /*8510*/  LDC.64 R14, c[0x0][0x620] ;  /* 0x00018800ff0e7b82 */ /* 0x000e620000000a00 */
[----:B0-----:R-:W-:-:S04]  /*8520*/  ISETP.NE.U32.AND P0, PT, R10, RZ, PT ;  /* 0x000000ff0a00720c */ /* 0x001fc80003f05070 */
[----:B------:R-:W-:-:S13]  /*8530*/  ISETP.NE.AND.EX P0, PT, R11, RZ, PT, P0 ;  /* 0x000000ff0b00720c */ /* 0x000fda0003f05300 */
[----:B-123--:R-:W-:Y:S05]  /*8540*/  @!P0 BRA `(.L_x_166) ;  /* 0x0000000000288947 */ /* 0x00efea0003800000 */
        /* <DEDUP_REMOVED lines=10> */
.L_x_166:
[-CC-:B------:R-:W-:Y:S01]  /*85f0*/  SHF.R.U64 R19, R8, R0.reuse, R9.reuse ;  /* 0x0000000008137219 */ /* 0x180fe20000001209 */
[----:B------:R-:W0:Y:S01]  /*8600*/  LDC.64 R28, c[0x0][0x640] ;  /* 0x00019000ff1c7b82 */ /* 0x000e220000000a00 */
[----:B------:R-:W-:Y:S01]  /*8610*/  SHF.R.U32.HI R0, RZ, R0, R9 ;  /* 0x00000000ff007219 */ /* 0x000fe20000011609 */
[----:B------:R-:W-:Y:S01]  /*8620*/  ULDC UR4, c[0x0][0x150] ;  /* 0x0000540000047ab9 */ /* 0x000fe20000000800 */
[----:B------:R-:W-:Y:S01]  /*8630*/  IADD3 R3, P0, RZ, -R19, RZ ;  /* 0x80000013ff037210 */ /* 0x000fe20007f1e0ff */
[----:B------:R-:W-:Y:S01]  /*8640*/  IMAD.MOV.U32 R9, RZ, RZ, 0x1 ;  /* 0x00000001ff097424 */ /* 0x000fe200078e00ff */
[----:B------:R-:W-:-:S03]  /*8650*/  I2FP.F32.U32 R8, R12 ;  /* 0x0000000c00087245 */ /* 0x000fc60000201000 */
[----:B------:R-:W1:Y:S01]  /*8660*/  LDC R6, c[0x0][0x618] ;  /* 0x00018600ff067b82 */ /* 0x000e620000000800 */
[----:B------:R-:W-:Y:S02]  /*8670*/  IMAD.X R7, RZ, RZ, ~R0, P0 ;  /* 0x000000ffff077224 */ /* 0x000fe400000e0e00 */
[----:B------:R-:W-:Y:S01]  /*8680*/  FMUL R8, R8, UR4 ;  /* 0x0000000408087c20 */ /* 0x000fe20008400000 */
[----:B------:R-:W-:Y:S01]  /*8690*/  IMAD.WIDE.U32 R4, R3, R14, R16 ;  /* 0x0000000e03047225 */ /* 0x000fe200078e0010 */
[----:B------:R-:W-:-:S03]  /*86a0*/  ULDC UR4, c[0x0][0x154] ;  /* 0x0000550000047ab9 */ /* 0x000fc60000000800 */
[----:B------:R-:W-:Y:S01]  /*86b0*/  IMAD R0, R7, R14, RZ ;  /* 0x0000000e07007224 */ /* 0x000fe200078e02ff */
[----:B------:R-:W2:Y:S01]  /*86c0*/  LDC R24, c[0x0][0x608] ;  /* 0x00018200ff187b82 */ /* 0x000ea20000000800 */
[----:B------:R-:W3:Y:S02]  /*86d0*/  F2I.U32.TRUNC.NTZ R8, R8 ;  /* 0x0000000800087305 */ /* 0x000ee4000020f000 */
[----:B------:R-:W-:Y:S01]  /*86e0*/  IMAD R3, R3, R15, R0 ;  /* 0x0000000f03037224 */ /* 0x000fe200078e0200 */
[----:B------:R-:W-:-:S03]  /*86f0*/  I2FP.F32.U32 R0, R20 ;  /* 0x0000001400007245 */ /* 0x000fc60000201000 */
[----:B------:R-:W-:Y:S01]  /*8700*/  IMAD.IADD R3, R5, 0x1, R3 ;  /* 0x0000000105037824 */ /* 0x000fe200078e0203 */
[----:B------:R-:W4:Y:S01]  /*8710*/  LDC R26, c[0x0][0x658] ;  /* 0x00019600ff1a7b82 */ /* 0x000f220000000800 */
[----:B0-----:R-:W-:-:S04]  /*8720*/  ISETP.NE.U32.AND P0, PT, R28, RZ, PT ;  /* 0x000000ff1c00720c */ /* 0x001fc80003f05070 */
[----:B------:R-:W-:-:S03]  /*8730*/  ISETP.NE.AND.EX P0, PT, R29, RZ, PT, P0 ;  /* 0x000000ff1d00720c */ /* 0x000fc60003f05300 */
[----:B------:R-:W0:Y:S01]  /*8740*/  LDC R7, c[0x0][0x144] ;  /* 0x00005100ff077b82 */ /* 0x000e220000000800 */
[-CC-:B-1----:R-:W-:Y:S01]  /*8750*/  SHF.R.U64 R10, R4, R6.reuse, R3.reuse ;  /* 0x00000006040a7219 */ /* 0x182fe20000001203 */
[----:B---3--:R-:W-:Y:S01]  /*8760*/  IMAD.MOV R8, RZ, RZ, -R8 ;  /* 0x000000ffff087224 */ /* 0x008fe200078e0a08 */
[----:B------:R-:W-:Y:S01]  /*8770*/  SHF.R.U32.HI R3, RZ, R6, R3 ;  /* 0x00000006ff037219 */ /* 0x000fe20000011603 */
[----:B------:R-:W-:-:S04]  /*8780*/  FMUL R6, R0, UR4 ;  /* 0x0000000400067c20 */ /* 0x000fc80008400000 */
[----:B------:R-:W1:Y:S01]  /*8790*/  LDC R15, c[0x0][0x148] ;  /* 0x00005200ff0f7b82 */ /* 0x000e620000000800 */
[----:B------:R3:W0:Y:S01]  /*87a0*/  F2I.U32.TRUNC.NTZ R14, R6 ;  /* 0x00000006000e7305 */ /* 0x000622000020f000 */
[-CC-:B--2---:R-:W-:Y:S02]  /*87b0*/  SHF.R.U64 R0, R10, R24.reuse, R3.reuse ;  /* 0x000000180a007219 */ /* 0x184fe40000001203 */
[----:B------:R-:W-:-:S04]  /*87c0*/  SHF.R.U32.HI R3, RZ, R24, R3 ;  /* 0x00000018ff037219 */ /* 0x000fc80000011603 */
[----:B------:R-:W2:Y:S01]  /*87d0*/  LDC R21, c[0x0][0x600] ;  /* 0x00018000ff157b82 */ /* 0x000ea20000000800 */
[-CC-:B----4-:R-:W-:Y:S02]  /*87e0*/  SHF.R.U64 R13, R0, R26.reuse, R3.reuse ;  /* 0x0000001a000d7219 */ /* 0x190fe40000001203 */
[-C--:B------:R-:W-:Y:S02]  /*87f0*/  SHF.R.U32.HI R5, RZ, R26.reuse, R3 ;  /* 0x0000001aff057219 */ /* 0x080fe40000011603 */
[----:B------:R-:W-:Y:S01]  /*8800*/  SHF.L.U32 R26, R9, R26, RZ ;  /* 0x0000001a091a7219 */ /* 0x000fe200000006ff */
[----:B------:R-:W-:Y:S02]  /*8810*/  IMAD.MOV.U32 R4, RZ, RZ, R13 ;  /* 0x000000ffff047224 */ /* 0x000fe400078e000d */
[----:B------:R-:W4:Y:S01]  /*8820*/  LDC R27, c[0x0][0x648] ;  /* 0x00019200ff1b7b82 */ /* 0x000f220000000800 */
[----:B0-----:R-:W-:-:S07]  /*8830*/  IMAD R25, R7, R8, R12 ;  /* 0x0000000807197224 */ /* 0x001fce00078e020c */
[----:B------:R-:W0:Y:S08]  /*8840*/  LDC R30, c[0x0][0x638] ;  /* 0x00018e00ff1e7b82 */ /* 0x000e300000000800 */
[----:B------:R-:W0:Y:S01]  /*8850*/  LDC R31, c[0x0][0x610] ;  /* 0x00018400ff1f7b82 */ /* 0x000e220000000800 */
[----:B-123--:R-:W-:Y:S05]  /*8860*/  @!P0 BRA `(.L_x_167) ;  /* 0x0000000000288947 */ /* 0x00efea0003800000 */
        /* <DEDUP_REMOVED lines=10> */
.L_x_167:
[----:B------:R-:W-:Y:S01]  /*8910*/  ISETP.NE.AND P0, PT, R2, 0x1, PT ;  /* 0x000000010200780c */ /* 0x000fe20003f05270 */
[----:B------:R-:W-:Y:S01]  /*8920*/  IMAD.MOV R14, RZ, RZ, -R14 ;  /* 0x000000ffff0e7224 */ /* 0x000fe200078e0a0e */
[----:B----4-:R-:W-:Y:S01]  /*8930*/  SHF.R.U64 R3, R4, R27, R5 ;  /* 0x0000001b04037219 */ /* 0x010fe20000001205 */
[----:B------:R-:W-:Y:S01]  /*8940*/  VIADD R5, R21, 0xffffffff ;  /* 0xffffffff15057836 */ /* 0x000fe20000000000 */
[----:B------:R-:W-:-:S03]  /*8950*/  LOP3.LUT R0, R0, R101, RZ, 0xc0, !PT ;  /* 0x0000006500007212 */ /* 0x000fc600078ec0ff */
[----:B------:R-:W-:Y:S01]  /*8960*/  IMAD.MOV R4, RZ, RZ, -R3 ;  /* 0x000000ffff047224 */ /* 0x000fe200078e0a03 */
[----:B------:R-:W-:Y:S01]  /*8970*/  LOP3.LUT R10, R10, R5, RZ, 0xc0, !PT ;  /* 0x000000050a0a7212 */ /* 0x000fe200078ec0ff */
[----:B------:R-:W-:Y:S02]  /*8980*/  IMAD R0, R26, R3, R0 ;  /* 0x000000031a007224 */ /* 0x000fe400078e0200 */
[----:B0-----:R-:W-:Y:S02]  /*8990*/  IMAD R3, R4, R30, R13 ;  /* 0x0000001e04037224 */ /* 0x001fe400078e020d */
[----:B------:R-:W-:Y:S02]  /*89a0*/  @P0 IMAD R25, R15, R14, R20 ;  /* 0x0000000e0f190224 */ /* 0x000fe400078e0214 */
[----:B------:R-:W-:Y:S02]  /*89b0*/  IMAD R5, R3, R21, R10 ;  /* 0x0000001503057224 */ /* 0x000fe400078e020a */
[----:B------:R-:W-:-:S02]  /*89c0*/  IMAD R0, R0, R31, R25 ;  /* 0x0000001f00007224 */ /* 0x000fc400078e0219 */
[----:B------:R-:W-:-:S03]  /*89d0*/  IMAD.MOV.U32 R4, RZ, RZ, 0x1 ;  /* 0x00000001ff047424 */ /* 0x000fc600078e00ff */
[----:B------:R-:W-:Y:S02]  /*89e0*/  SEL R103, R5, R0, !P0 ;  /* 0x0000000005677207 */ /* 0x000fe40004000000 */
[----:B------:R-:W-:Y:S02]  /*89f0*/  PRMT R3, R4, 0x7610, R3 ;  /* 0x0000761004037816 */ /* 0x000fe40000000003 */
[----:B------:R-:W-:-:S07]  /*8a00*/  SEL R0, R0, R5, !P0 ;  /* 0x0000000500007207 */ /* 0x000fce0004000000 */
.L_x_165:
[----:B------:R-:W-:Y:S01]  /*8a10*/  LOP3.LUT P0, RZ, R3, 0xff, RZ, 0xc0, !PT ;  /* 0x000000ff03ff7812 */ /* 0x000fe2000780c0ff */
[----:B----4-:R-:W-:-:S12]  /*8a20*/  IMAD.MOV.U32 R105, RZ, RZ, R0 ;  /* 0x000000ffff697224 */ /* 0x010fd800078e0000 */
[----:B------:R-:W-:Y:S05]  /*8a30*/  @P0 BRA `(.L_x_168) ;  /* 0xffffff8400c80947 */ /* 0x000fea000383ffff */
[----:B------:R-:W-:Y:S05]  /*8a40*/  EXIT ;  /* 0x000000000000794d */ /* 0x000fea0003800000 */
.L_x_3:
        /* <DEDUP_REMOVED lines=21> */
[----:B------:R-:W-:Y:S01]  /*8ba0*/  IMAD.WIDE.U32 R8, R13, R14, RZ ;  /* 0x0000000e0d087225 */ /* 0x000fe200078e00ff */
[----:B------:R-:W-:-:S03]  /*8bb0*/  IADD3.X R13, RZ, RZ, RZ, P0, !PT ;  /* 0x000000ffff0d7210 */ /* 0x000fc600007fe4ff */
[----:B------:R-:W-:Y:S01]  /*8bc0*/  IMAD.MOV.U32 R12, RZ, RZ, R11 ;  /* 0x000000ffff0c7224 */ /* 0x000fe200078e000b */
[----:B------:R-:W-:-:S05]  /*8bd0*/  IADD3 RZ, P0, R9, R10, RZ ;  /* 0x0000000a09ff7210 */ /* 0x000fca0007f1e0ff */
[----:B------:R-:W-:-:S08]  /*8be0*/  IMAD.WIDE.U32.X R12, R19, R15, R12, P0 ;  /* 0x0000000f130c7225 */ /* 0x000fd000000e040c */
.L_x_170:
[--C-:B------:R-:W-:Y:S01]  /*8bf0*/  SHF.R.U64 R14, R12, R20, R13.reuse ;  /* 0x000000140c0e7219 */ /* 0x100fe2000000120d */
[----:B------:R-:W0:Y:S01]  /*8c00*/  LDC R24, c[0x0][0x618] ;  /* 0x00018600ff187b82 */ /* 0x000e220000000800 */
[----:B------:R-:W-:Y:S01]  /*8c10*/  I2FP.F32.U32 R8, R6 ;  /* 0x0000000600087245 */ /* 0x000fe20000201000 */
[----:B------:R-:W-:Y:S01]  /*8c20*/  ULDC UR4, c[0x0][0x150] ;  /* 0x0000540000047ab9 */ /* 0x000fe20000000800 */
[----:B------:R-:W-:Y:S02]  /*8c30*/  SHF.R.U32.HI R7, RZ, R20, R13 ;  /* 0x00000014ff077219 */ /* 0x000fe4000001160d */
[----:B------:R-:W-:Y:S01]  /*8c40*/  IADD3 R11, P0, RZ, -R14, RZ ;  /* 0x8000000eff0b7210 */ /* 0x000fe20007f1e0ff */
[----:B------:R-:W-:Y:S01]  /*8c50*/  FMUL R13, R8, UR4 ;  /* 0x00000004080d7c20 */ /* 0x000fe20008400000 */
[----:B------:R-:W-:Y:S01]  /*8c60*/  ULDC UR4, c[0x0][0x154] ;  /* 0x0000550000047ab9 */ /* 0x000fe20000000800 */
[----:B------:R-:W1:Y:S02]  /*8c70*/  LDC.64 R26, c[0x0][0x640] ;  /* 0x00019000ff1a7b82 */ /* 0x000e640000000a00 */
[----:B------:R-:W-:-:S02]  /*8c80*/  IMAD.X R7, RZ, RZ, ~R7, P0 ;  /* 0x000000ffff077224 */ /* 0x000fc400000e0e07 */
[----:B------:R-:W2:Y:S01]  /*8c90*/  F2I.U32.TRUNC.NTZ R13, R13 ;  /* 0x0000000d000d7305 */ /* 0x000ea2000020f000 */
[----:B------:R-:W-:-:S03]  /*8ca0*/  IMAD.WIDE.U32 R8, R11, R22, R16 ;  /* 0x000000160b087225 */ /* 0x000fc600078e0010 */
[----:B------:R-:W3:Y:S01]  /*8cb0*/  LDC R15, c[0x0][0x144] ;  /* 0x00005100ff0f7b82 */ /* 0x000ee20000000800 */
[----:B------:R-:W-:-:S04]  /*8cc0*/  IMAD R10, R7, R22, RZ ;  /* 0x00000016070a7224 */ /* 0x000fc800078e02ff */
[----:B------:R-:W-:Y:S02]  /*8cd0*/  IMAD R7, R11, R23, R10 ;  /* 0x000000170b077224 */ /* 0x000fe400078e020a */
[----:B------:R-:W-:Y:S01]  /*8ce0*/  IMAD.MOV.U32 R10, RZ, RZ, -0x1 ;  /* 0xffffffffff0a7424 */ /* 0x000fe200078e00ff */
[----:B------:R-:W4:Y:S01]  /*8cf0*/  LDC R20, c[0x0][0x608] ;  /* 0x00018200ff147b82 */ /* 0x000f220000000800 */
[----:B------:R-:W-:Y:S01]  /*8d00*/  IMAD.IADD R7, R9, 0x1, R7 ;  /* 0x0000000109077824 */ /* 0x000fe200078e0207 */
[----:B------:R-:W-:-:S04]  /*8d10*/  I2FP.F32.U32 R9, R3 ;  /* 0x0000000300097245 */ /* 0x000fc80000201000 */
[-C--:B0-----:R-:W-:Y:S01]  /*8d20*/  SHF.R.U64 R12, R8, R24.reuse, R7 ;  /* 0x00000018080c7219 */ /* 0x081fe20000001207 */
[----:B--2---:R-:W-:Y:S01]  /*8d30*/  IMAD.MOV R8, RZ, RZ, -R13 ;  /* 0x000000ffff087224 */ /* 0x004fe200078e0a0d */
[----:B------:R-:W0:Y:S01]  /*8d40*/  LDC R11, c[0x0][0x658] ;  /* 0x00019600ff0b7b82 */ /* 0x000e220000000800 */
[----:B-1----:R-:W-:Y:S01]  /*8d50*/  ISETP.NE.U32.AND P0, PT, R26, RZ, PT ;  /* 0x000000ff1a00720c */ /* 0x002fe20003f05070 */
[----:B------:R-:W-:Y:S01]  /*8d60*/  FMUL R9, R9, UR4 ;  /* 0x0000000409097c20 */ /* 0x000fe20008400000 */
[----:B------:R-:W-:Y:S02]  /*8d70*/  SHF.R.U32.HI R7, RZ, R24, R7 ;  /* 0x00000018ff077219 */ /* 0x000fe40000011607 */
[----:B------:R-:W-:-:S03]  /*8d80*/  ISETP.NE.AND.EX P0, PT, R27, RZ, PT, P0 ;  /* 0x000000ff1b00720c */ /* 0x000fc60003f05300 */
[----:B------:R-:W1:Y:S01]  /*8d90*/  LDC R22, c[0x0][0x148] ;  /* 0x00005200ff167b82 */ /* 0x000e620000000800 */
[----:B---3--:R-:W-:Y:S02]  /*8da0*/  IMAD R23, R15, R8, R6 ;  /* 0x000000080f177224 */ /* 0x008fe400078e0206 */
[----:B------:R-:W-:-:S05]  /*8db0*/  IMAD.MOV.U32 R8, RZ, RZ, 0x1 ;  /* 0x00000001ff087424 */ /* 0x000fca00078e00ff */
[----:B------:R-:W2:Y:S01]  /*8dc0*/  LDC R21, c[0x0][0x600] ;  /* 0x00018000ff157b82 */ /* 0x000ea20000000800 */
[-CC-:B----4-:R-:W-:Y:S02]  /*8dd0*/  SHF.R.U64 R15, R12, R20.reuse, R7.reuse ;  /* 0x000000140c0f7219 */ /* 0x190fe40000001207 */
[----:B------:R-:W-:Y:S02]  /*8de0*/  SHF.R.U32.HI R6, RZ, R20, R7 ;  /* 0x00000014ff067219 */ /* 0x000fe40000011607 */
[----:B------:R3:W4:Y:S03]  /*8df0*/  F2I.U32.TRUNC.NTZ R20, R9 ;  /* 0x0000000900147305 */ /* 0x000726000020f000 */
[----:B------:R-:W1:Y:S01]  /*8e00*/  LDC R25, c[0x0][0x648] ;  /* 0x00019200ff197b82 */ /* 0x000e620000000800 */
[-C--:B0-----:R-:W-:Y:S02]  /*8e10*/  SHF.R.U64 R19, R15, R11.reuse, R6 ;  /* 0x0000000b0f137219 */ /* 0x081fe40000001206 */
[----:B------:R-:W-:-:S02]  /*8e20*/  SHF.L.U32 R10, R10, R11, RZ ;  /* 0x0000000b0a0a7219 */ /* 0x000fc400000006ff */
[-C--:B------:R-:W-:Y:S01]  /*8e30*/  SHF.R.U32.HI R7, RZ, R11.reuse, R6 ;  /* 0x0000000bff077219 */ /* 0x080fe20000011606 */
[----:B------:R-:W-:Y:S01]  /*8e40*/  IMAD.MOV.U32 R6, RZ, RZ, R19 ;  /* 0x000000ffff067224 */ /* 0x000fe200078e0013 */
[----:B------:R-:W-:Y:S01]  /*8e50*/  SHF.L.U32 R24, R8, R11, RZ ;  /* 0x0000000b08187219 */ /* 0x000fe200000006ff */
[----:B------:R-:W0:Y:S01]  /*8e60*/  LDC R28, c[0x0][0x638] ;  /* 0x00018e00ff1c7b82 */ /* 0x000e220000000800 */
[----:B------:R-:W-:-:S07]  /*8e70*/  LOP3.LUT R30, RZ, R10, RZ, 0x33, !PT ;  /* 0x0000000aff1e7212 */ /* 0x000fce00078e33ff */
[----:B------:R-:W0:Y:S01]  /*8e80*/  LDC R29, c[0x0][0x610] ;  /* 0x00018400ff1d7b82 */ /* 0x000e220000000800 */
[----:B---34-:R-:W-:Y:S05]  /*8e90*/  @!P0 BRA `(.L_x_171) ;  /* 0x0000000000288947 */ /* 0x018fea0003800000 */
[----:B------:R-:W3:Y:S02]  /*8ea0*/  LDC R6, c[0x0][0x64c] ;  /* 0x00019300ff067b82 */ /* 0x000ee40000000800 */
[----:B---3--:R-:W-:-:S05]  /*8eb0*/  IADD3 R11, P0, R19, R6, RZ ;  /* 0x00000006130b7210 */ /* 0x008fca0007f1e0ff */
        /* <DEDUP_REMOVED lines=8> */
.L_x_171:
[----:B------:R-:W-:Y:S01]  /*8f40*/  ISETP.NE.AND P0, PT, R2, 0x1, PT ;  /* 0x000000010200780c */ /* 0x000fe20003f05270 */
[----:B--2---:R-:W-:Y:S01]  /*8f50*/  VIADD R9, R21, 0xffffffff ;  /* 0xffffffff15097836 */ /* 0x004fe20000000000 */
[----:B-1----:R-:W-:Y:S01]  /*8f60*/  SHF.R.U64 R7, R6, R25, R7 ;  /* 0x0000001906077219 */ /* 0x002fe20000001207 */
[----:B------:R-:W-:Y:S01]  /*8f70*/  IMAD.MOV R20, RZ, RZ, -R20 ;  /* 0x000000ffff147224 */ /* 0x000fe200078e0a14 */
[----:B------:R-:W-:Y:S02]  /*8f80*/  LOP3.LUT R6, R15, R30, RZ, 0xc0, !PT ;  /* 0x0000001e0f067212 */ /* 0x000fe400078ec0ff */
[----:B------:R-:W-:Y:S01]  /*8f90*/  LOP3.LUT R12, R12, R9, RZ, 0xc0, !PT ;  /* 0x000000090c0c7212 */ /* 0x000fe200078ec0ff */
[----:B------:R-:W-:Y:S02]  /*8fa0*/  IMAD.MOV R8, RZ, RZ, -R7 ;  /* 0x000000ffff087224 */ /* 0x000fe400078e0a07 */
[----:B------:R-:W-:Y:S02]  /*8fb0*/  IMAD R6, R24, R7, R6 ;  /* 0x0000000718067224 */ /* 0x000fe400078e0206 */
[----:B------:R-:W-:-:S02]  /*8fc0*/  IMAD.MOV.U32 R9, RZ, RZ, 0x1 ;  /* 0x00000001ff097424 */ /* 0x000fc400078e00ff */
[----:B------:R-:W-:Y:S02]  /*8fd0*/  @P0 IMAD R23, R22, R20, R3 ;  /* 0x0000001416170224 */ /* 0x000fe400078e0203 */
[----:B0-----:R-:W-:Y:S02]  /*8fe0*/  IMAD R3, R8, R28, R19 ;  /* 0x0000001c08037224 */ /* 0x001fe400078e0213 */
[----:B------:R-:W-:Y:S02]  /*8ff0*/  IMAD R13, R6, R29, R23 ;  /* 0x0000001d060d7224 */ /* 0x000fe400078e0217 */
[----:B------:R-:W-:Y:S02]  /*9000*/  IMAD R6, R3, R21, R12 ;  /* 0x0000001503067224 */ /* 0x000fe400078e020c */
[----:B------:R-:W-:-:S03]  /*9010*/  IMAD.MOV.U32 R8, RZ, RZ, R14 ;  /* 0x000000ffff087224 */ /* 0x000fc600078e000e */
[----:B------:R-:W-:Y:S02]  /*9020*/  SEL R20, R6, R13, !P0 ;  /* 0x0000000d06147207 */ /* 0x000fe40004000000 */
[----:B------:R-:W-:-:S07]  /*9030*/  SEL R13, R13, R6, !P0 ;  /* 0x000000060d0d7207 */ /* 0x000fce0004000000 */
.L_x_169:
[----:B------:R-:W-:-:S08]  /*9040*/  NOP ;  /* 0x0000000000007918 */ /* 0x000fd00000000000 */
[----:B------:R-:W0:-:S00]  /*9050*/  USETMAXREG.DEALLOC.CTAPOOL 0x28 ;  /* 0x00000028000079c8 */ /* 0x000e0000080e0500 */
[----:B0-----:R-:W-:-:S13]  /*9060*/  ISETP.NE.AND P0, PT, R0, RZ, PT ;  /* 0x000000ff0000720c */ /* 0x001fda0003f05270 */
[----:B------:R-:W-:Y:S05]  /*9070*/  @P0 EXIT ;  /* 0x000000000000094d */ /* 0x000fea0003800000 */
[----:B------:R-:W-:Y:S01]  /*9080*/  LOP3.LUT P0, RZ, R9, 0xff, RZ, 0xc0, !PT ;  /* 0x000000ff09ff7812 */ /* 0x000fe2000780c0ff */
[----:B------:R-:W-:Y:S02]  /*9090*/  IMAD.MOV.U32 R0, RZ, RZ, 0x1 ;  /* 0x00000001ff007424 */ /* 0x000fe400078e00ff */
[----:B------:R-:W-:-:S10]  /*90a0*/  IMAD.MOV.U32 R3, RZ, RZ, RZ ;  /* 0x000000ffff037224 */ /* 0x000fd400078e00ff */
[----:B------:R-:W-:Y:S05]  /*90b0*/  @!P0 BRA `(.L_x_172) ;  /* 0x0000000c001c8947 */ /* 0x000fea0003800000 */
[----:B------:R-:W0:Y:S01]  /*90c0*/  LDC R0, c[0x0][0x28c] ;  /* 0x0000a300ff007b82 */ /* 0x000e220000000800 */
[----:B------:R-:W-:Y:S01]  /*90d0*/  LOP3.LUT P0, RZ, R4, 0x1f, RZ, 0xc0, !PT ;  /* 0x0000001f04ff7812 */ /* 0x000fe2000780c0ff */
[----:B------:R-:W-:Y:S01]  /*90e0*/  ULDC UR5, c[0x0][0x658] ;  /* 0x0001960000057ab9 */ /* 0x000fe20000000800 */
[----:B------:R-:W-:Y:S01]  /*90f0*/  UMOV UR6, 0xffffffff ;  /* 0xffffffff00067882 */ /* 0x000fe20000000000 */
[----:B------:R-:W-:Y:S01]  /*9100*/  BSSY B0, `(.L_x_172) ;  /* 0x00000c2000007945 */ /* 0x000fe20003800000 */
[----:B------:R-:W-:Y:S01]  /*9110*/  USHF.L.U32 UR6, UR6, UR5, URZ ;  /* 0x0000000506067299 */ /* 0x000fe2000800063f */
[C---:B------:R-:W-:Y:S01]  /*9120*/  ISETP.NE.AND P2, PT, R5.reuse, RZ, PT ;  /* 0x000000ff0500720c */ /* 0x040fe20003f45270 */
[----:B------:R-:W-:Y:S01]  /*9130*/  IMAD.MOV.U32 R11, RZ, RZ, 0x1 ;  /* 0x00000001ff0b7424 */ /* 0x000fe200078e00ff */
[----:B------:R-:W-:Y:S01]  /*9140*/  ISETP.NE.OR P0, PT, R5, RZ, !P0 ;  /* 0x000000ff0500720c */ /* 0x000fe20004705670 */
[----:B------:R-:W-:Y:S01]  /*9150*/  ULDC UR4, c[0x0][0x600] ;  /* 0x0001800000047ab9 */ /* 0x000fe20000000800 */
[----:B------:R-:W-:Y:S01]  /*9160*/  LOP3.LUT R19, R18, 0x2, RZ, 0xfc, !PT ;  /* 0x0000000212137812 */ /* 0x000fe200078efcff */
[----:B------:R-:W-:Y:S01]  /*9170*/  UMOV UR7, 0x1 ;  /* 0x0000000100077882 */ /* 0x000fe20000000000 */
[----:B------:R-:W-:-:S02]  /*9180*/  UIADD3 UR15, UR4, -0x1, URZ ;  /* 0xffffffff040f7890 */ /* 0x000fc4000fffe03f */
[----:B------:R-:W-:Y:S02]  /*9190*/  USHF.L.U32 UR17, UR7, UR5, URZ ;  /* 0x0000000507117299 */ /* 0x000fe4000800063f */
[----:B------:R-:W-:Y:S01]  /*91a0*/  ULOP3.LUT UR16, URZ, UR6, URZ, 0x33, !UPT ;  /* 0x000000063f107292 */ /* 0x000fe2000f8e333f */
[----:B------:R-:W-:Y:S01]  /*91b0*/  ULDC.64 UR20, c[0x0][0x198] ;  /* 0x0000660000147ab9 */ /* 0x000fe20000000a00 */
[----:B0-----:R-:W-:-:S05]  /*91c0*/  VIADD R0, R0, 0x3f ;  /* 0x0000003f00007836 */ /* 0x001fca0000000000 */
[----:B------:R-:W-:-:S04]  /*91d0*/  SHF.R.S32.HI R3, RZ, 0x1f, R0 ;  /* 0x0000001fff037819 */ /* 0x000fc80000011400 */
[----:B------:R-:W-:Y:S01]  /*91e0*/  LEA.HI R3, R3, R0, RZ, 0x6 ;  /* 0x0000000003037211 */ /* 0x000fe200078f30ff */
[----:B------:R-:W-:-:S03]  /*91f0*/  IMAD.MOV.U32 R0, RZ, RZ, 0x1 ;  /* 0x00000001ff007424 */ /* 0x000fc600078e00ff */
[----:B------:R-:W-:Y:S01]  /*9200*/  SHF.R.S32.HI R12, RZ, 0x6, R3 ;  /* 0x00000006ff0c7819 */ /* 0x000fe20000011403 */
[----:B------:R-:W-:-:S04]  /*9210*/  IMAD.MOV.U32 R3, RZ, RZ, RZ ;  /* 0x000000ffff037224 */ /* 0x000fc800078e00ff */
[----:B------:R-:W-:-:S07]  /*9220*/  VIADD R10, R12, 0x1 ;  /* 0x000000010c0a7836 */ /* 0x000fce0000000000 */
.L_x_184:
[----:B------:R-:W-:-:S03]  /*9230*/  UMOV UR4, 0xffffffff ;  /* 0xffffffff00047882 */ /* 0x000fc60000000000 */
[----:B------:R-:W-:Y:S05]  /*9240*/  BRA.DIV UR4, `(.L_x_173) ;  /* 0x0000000e04a47947 */ /* 0x000fea000b800000 */
[----:B------:R-:W-:-:S13]  /*9250*/  ELECT P6, URZ, PT ;  /* 0x00000000003f782f */ /* 0x000fda00038c0000 */
.L_x_195:
[----:B------:R-:W0:Y:S01]  /*9260*/  LDC R4, c[0x0][0x28c] ;  /* 0x0000a300ff047b82 */ /* 0x000e220000000800 */
[----:B------:R-:W-:Y:S01]  /*9270*/  BSSY B1, `(.L_x_174) ;  /* 0x0000037000017945 */ /* 0x000fe20003800000 */
[----:B0-----:R-:W-:-:S13]  /*9280*/  ISETP.LT.OR P6, PT, R4, 0x1, !P6 ;  /* 0x000000010400780c */ /* 0x001fda00077c1670 */
[----:B------:R-:W-:Y:S05]  /*9290*/  @P6 BRA `(.L_x_175) ;  /* 0x0000000000d06947 */ /* 0x000fea0003800000 */
[----:B------:R-:W-:Y:S02]  /*92a0*/  IMAD R20, R20, 0x30, RZ ;  /* 0x0000003014147824 */ /* 0x000fe400078e02ff */
[----:B------:R-:W-:Y:S02]  /*92b0*/  IMAD R13, R13, 0x180, RZ ;  /* 0x000001800d0d7824 */ /* 0x000fe400078e02ff */
[----:B------:R-:W-:Y:S02]  /*92c0*/  IMAD.MOV.U32 R21, RZ, RZ, RZ ;  /* 0x000000ffff157224 */ /* 0x000fe400078e00ff */
[----:B------:R-:W-:Y:S02]  /*92d0*/  IMAD.MOV.U32 R4, RZ, RZ, R10 ;  /* 0x000000ffff047224 */ /* 0x000fe400078e000a */
[----:B------:R-:W-:Y:S02]  /*92e0*/  IMAD.MOV.U32 R5, RZ, RZ, R0 ;  /* 0x000000ffff057224 */ /* 0x000fe400078e0000 */
[----:B------:R-:W-:-:S07]  /*92f0*/  IMAD.MOV.U32 R6, RZ, RZ, R3 ;  /* 0x000000ffff067224 */ /* 0x000fce00078e0003 */
.L_x_179:
[----:B------:R-:W0:Y:S01]  /*9300*/  S2R R14, SR_CgaCtaId ;  /* 0x00000000000e7919 */ /* 0x000e220000008800 */
[----:B------:R-:W-:Y:S01]  /*9310*/  MOV R7, 0x400 ;  /* 0x0000040000077802 */ /* 0x000fe20000000f00 */
[----:B------:R-:W1:Y:S03]  /*9320*/  @!P2 LDC R9, c[0x0][0x500] ;  /* 0x00014000ff09ab82 */ /* 0x000e660000000800 */
[----:B0-----:R-:W-:Y:S02]  /*9330*/  LEA R15, R14, R7, 0x18 ;  /* 0x000000070e0f7211 */ /* 0x001fe400078ec0ff */
[----:B------:R-:W-:-:S03]  /*9340*/  SHF.L.U32 R7, R5, 0x1f, RZ ;  /* 0x0000001f05077819 */ /* 0x000fc600000006ff */
[----:B------:R-:W-:-:S04]  /*9350*/  IMAD R14, R6, 0x8, R15 ;  /* 0x00000008060e7824 */ /* 0x000fc800078e020f */
[----:B------:R-:W0:Y:S02]  /*9360*/  SYNCS.PHASECHK.TRANS64.TRYWAIT P1, [R14+URZ+0x20], R7 ;  /* 0x000020070e0075a7 */ /* 0x000e24000802017f */
[----:B01----:R-:W-:Y:S05]  /*9370*/  @!P1 BRA `(.L_x_176) ;  /* 0x0000000c00789947 */ /* 0x003fea0003800000 */
.L_x_196:
[----:B0-----:R-:W-:Y:S01]  /*9380*/  PRMT R7, R19, 0x9910, RZ ;  /* 0x0000991013077816 */ /* 0x001fe200000000ff */
[----:B------:R0:W-:Y:S03]  /*9390*/  @!P2 SYNCS.ARRIVE.TRANS64 RZ, [R14+URZ], R9 ;  /* 0x000000090effa9a7 */ /* 0x0001e6000800003f */
[----:B------:R-:W-:-:S13]  /*93a0*/  ISETP.NE.AND P1, PT, R7, 0x2, PT ;  /* 0x000000020700780c */ /* 0x000fda0003f25270 */
[----:B0-----:R-:W-:Y:S05]  /*93b0*/  @P1 BRA `(.L_x_177) ;  /* 0x0000000000041947 */ /* 0x001fea0003800000 */
[----:B------:R-:W-:Y:S01]  /*93c0*/  BPT.TRAP 0x1 ;  /* 0x000000040000795c */ /* 0x000fe20000300000 */
.L_x_177:
[----:B------:R-:W-:Y:S05]  /*93d0*/  @P0 BRA `(.L_x_178) ;  /* 0x0000000000040947 */ /* 0x000fea0003800000 */
[----:B------:R-:W-:Y:S01]  /*93e0*/  BPT.TRAP 0x1 ;  /* 0x000000040000795c */ /* 0x000fe20000300000 */
.L_x_178:
[--C-:B------:R-:W-:Y:S01]  /*93f0*/  IMAD R7, R6, 0xc000, R15.reuse ;  /* 0x0000c00006077824 */ /* 0x100fe200078e020f */
[----:B------:R-:W-:Y:S01]  /*9400*/  R2UR UR9, R14 ;  /* 0x000000000e0972ca */ /* 0x000fe200000e0000 */
[----:B------:R-:W-:Y:S01]  /*9410*/  IMAD R15, R6, 0x1800, R15 ;  /* 0x00001800060f7824 */ /* 0x000fe200078e020f */
[----:B------:R-:W-:Y:S01]  /*9420*/  UIADD3 UR4, UP0, UR20, 0xf0, URZ ;  /* 0x000000f014047890 */ /* 0x000fe2000ff1e03f */
[----:B------:R-:W-:Y:S01]  /*9430*/  VIADD R4, R4, 0xffffffff ;  /* 0xffffffff04047836 */ /* 0x000fe20000000000 */
[----:B------:R-:W-:Y:S01]  /*9440*/  R2UR UR5, R7 ;  /* 0x00000000070572ca */ /* 0x000fe200000e0000 */
[----:B------:R-:W-:Y:S01]  /*9450*/  UIADD3 UR22, UP1, UR20, 0x1f0, URZ ;  /* 0x000001f014167890 */ /* 0x000fe2000ff3e03f */
[----:B------:R-:W-:Y:S01]  /*9460*/  R2UR UR8, R15 ;  /* 0x000000000f0872ca */ /* 0x000fe200000e0000 */
[----:B------:R-:W-:Y:S01]  /*9470*/  VIADD R6, R6, 0x1 ;  /* 0x0000000106067836 */ /* 0x000fe20000000000 */
[----:B------:R-:W-:Y:S01]  /*9480*/  R2UR UR11, R13 ;  /* 0x000000000d0b72ca */ /* 0x000fe200000e0000 */
[----:B------:R-:W-:Y:S01]  /*9490*/  UIADD3.X UR23, URZ, UR21, URZ, UP1, !UPT ;  /* 0x000000153f177290 */ /* 0x000fe20008ffe43f */
[C---:B------:R-:W-:Y:S01]  /*94a0*/  R2UR UR10, R21.reuse ;  /* 0x00000000150a72ca */ /* 0x040fe200000e0000 */
[----:B------:R-:W-:Y:S01]  /*94b0*/  UMOV UR6, 0x0 ;  /* 0x0000000000067882 */ /* 0x000fe20000000000 */
[----:B------:R-:W-:Y:S01]  /*94c0*/  R2UR UR12, R8 ;  /* 0x00000000080c72ca */ /* 0x000fe200000e0000 */
[----:B------:R-:W-:Y:S01]  /*94d0*/  UMOV UR7, 0x10000000 ;  /* 0x1000000000077882 */ /* 0x000fe20000000000 */
[----:B------:R-:W-:Y:S01]  /*94e0*/  R2UR UR18, R20 ;  /* 0x00000000141272ca */ /* 0x000fe200000e0000 */
[----:B------:R-:W-:Y:S01]  /*94f0*/  VIADD R21, R21, 0x40 ;  /* 0x0000004015157836 */ /* 0x000fe20000000000 */
[----:B------:R-:W-:Y:S01]  /*9500*/  ISETP.GT.AND P3, PT, R4, 0x1, PT ;  /* 0x000000010400780c */ /* 0x000fe20003f64270 */
[----:B------:R-:W-:Y:S01]  /*9510*/  UIADD3 UR13, UR5, 0x100, URZ ;  /* 0x00000100050d7890 */ /* 0x000fe2000fffe03f */
[----:B------:R-:W-:Y:S01]  /*9520*/  ISETP.NE.AND P1, PT, R6, 0x4, PT ;  /* 0x000000040600780c */ /* 0x000fe20003f25270 */
[----:B------:R-:W-:-:S02]  /*9530*/  UIADD3.X UR5, URZ, UR21, URZ, UP0, !UPT ;  /* 0x000000153f057290 */ /* 0x000fc400087fe43f */
[----:B------:R-:W-:Y:S01]  /*9540*/  UIADD3 UR14, UR8, 0x30100, URZ ;  /* 0x00030100080e7890 */ /* 0x000fe2000fffe03f */
[----:B------:R-:W-:Y:S02]  /*9550*/  SEL R14, RZ, 0x1, P1 ;  /* 0x00000001ff0e7807 */ /* 0x000fe40000800000 */
[----:B------:R-:W-:Y:S01]  /*9560*/  UMOV UR8, UR13 ;  /* 0x0000000d00087c82 */ /* 0x000fe20008000000 */
[----:B------:R-:W-:Y:S02]  /*9570*/  SEL R6, R6, RZ, P1 ;  /* 0x000000ff06067207 */ /* 0x000fe40000800000 */
[----:B------:R-:W-:Y:S01]  /*9580*/  LOP3.LUT R5, R5, R14, RZ, 0x3c, !PT ;  /* 0x0000000e05057212 */ /* 0x000fe200078e3cff */
[----:B------:R0:W-:Y:S02]  /*9590*/  UTMALDG.3D [UR8], [UR4], desc[UR6] ;  /* 0x00000608040075b4 */ /* 0x0001e40008011000 */
[----:B0-----:R-:W-:Y:S01]  /*95a0*/  UMOV UR8, UR14 ;  /* 0x0000000e00087c82 */ /* 0x001fe20008000000 */
[----:B------:R-:W-:-:S02]  /*95b0*/  UMOV UR11, UR18 ;  /* 0x00000012000b7c82 */ /* 0x000fc40008000000 */
[----:B------:R0:W-:Y:S02]  /*95c0*/  UTMALDG.3D [UR8], [UR22], desc[UR6] ;  /* 0x00000608160075b4 */ /* 0x0001e40008011000 */
[----:B0-----:R-:W-:Y:S05]  /*95d0*/  @P3 BRA `(.L_x_179) ;  /* 0xfffffffc00483947 */ /* 0x001fea000383ffff */
.L_x_175:
[----:B------:R-:W-:Y:S05]  /*95e0*/  BSYNC B1 ;  /* 0x0000000000017941 */ /* 0x000fea0003800000 */
.L_x_174:
[----:B------:R-:W-:Y:S01]  /*95f0*/  LOP3.LUT P3, RZ, R11, 0xff, RZ, 0xc0, !PT ;  /* 0x000000ff0bff7812 */ /* 0x000fe2000786c0ff */
[----:B------:R-:W-:Y:S01]  /*9600*/  IMAD.IADD R3, R12, 0x1, R3 ;  /* 0x000000010c037824 */ /* 0x000fe200078e0203 */
[----:B------:R-:W-:Y:S01]  /*9610*/  IADD3 R16, P4, R16, UR44, RZ ;  /* 0x0000002c10107c10 */ /* 0x000fe2000ff9e0ff */
[----:B------:R-:W-:Y:S01]  /*9620*/  ULDC.64 UR4, c[0x0][0x650] ;  /* 0x0001940000047ab9 */ /* 0x000fe20000000a00 */
[----:B------:R-:W-:Y:S01]  /*9630*/  BSSY B1, `(.L_x_180) ;  /* 0x000006c000017945 */ /* 0x000fe20003800000 */
[----:B------:R-:W-:Y:S01]  /*9640*/  IMAD.MOV.U32 R13, RZ, RZ, -0x1 ;  /* 0xffffffffff0d7424 */ /* 0x000fe200078e00ff */
[----:B------:R-:W-:Y:S01]  /*9650*/  ISETP.GT.U32.AND P1, PT, R3, 0x3, PT ;  /* 0x000000030300780c */ /* 0x000fe20003f24070 */
[----:B------:R-:W-:Y:S01]  /*9660*/  IMAD.MOV.U32 R20, RZ, RZ, -0x1 ;  /* 0xffffffffff147424 */ /* 0x000fe200078e00ff */
[----:B------:R-:W-:Y:S01]  /*9670*/  SHF.R.U32.HI R4, RZ, 0x2, R3 ;  /* 0x00000002ff047819 */ /* 0x000fe20000011603 */
[----:B------:R-:W-:Y:S01]  /*9680*/  IMAD.MOV.U32 R8, RZ, RZ, -0x1 ;  /* 0xffffffffff087424 */ /* 0x000fe200078e00ff */
[----:B------:R-:W-:-:S02]  /*9690*/  ISETP.LT.U32.AND P1, PT, R12, 0x4, P1 ;  /* 0x000000040c00780c */ /* 0x000fc40000f21070 */
[----:B------:R-:W-:Y:S01]  /*96a0*/  IADD3.X R17, R17, UR38, RZ, P4, !PT ;  /* 0x0000002611117c10 */ /* 0x000fe2000a7fe4ff */
[----:B------:R-:W0:Y:S01]  /*96b0*/  @P3 S2R R6, SR_CgaCtaId ;  /* 0x0000000000063919 */ /* 0x000e220000008800 */
[----:B------:R-:W-:Y:S02]  /*96c0*/  @P3 MOV R5, 0x400 ;  /* 0x0000040000053802 */ /* 0x000fe40000000f00 */
[----:B------:R-:W-:Y:S02]  /*96d0*/  ISETP.GE.U32.AND P4, PT, R16, UR4, PT ;  /* 0x0000000410007c0c */ /* 0x000fe4000bf86070 */
[----:B------:R-:W-:Y:S02]  /*96e0*/  LOP3.LUT R4, R4, 0x1, RZ, 0xc0, !PT ;  /* 0x0000000104047812 */ /* 0x000fe400078ec0ff */
[----:B------:R-:W-:Y:S02]  /*96f0*/  LOP3.LUT R3, R3, 0x3, RZ, 0xc0, !PT ;  /* 0x0000000303037812 */ /* 0x000fe400078ec0ff */
[----:B------:R-:W-:-:S02]  /*9700*/  PRMT R11, RZ, 0x7610, R11 ;  /* 0x00007610ff0b7816 */ /* 0x000fc4000000000b */
[----:B0-----:R-:W-:-:S04]  /*9710*/  @P3 LEA R5, R6, R5, 0x18 ;  /* 0x0000000506053211 */ /* 0x001fc800078ec0ff */
[----:B------:R0:W-:Y:S01]  /*9720*/  @P3 SYNCS.ARRIVE.TRANS64.A1T0 RZ, [R5+URZ+0x58], RZ ;  /* 0x000058ff05ff39a7 */ /* 0x0001e2000810003f */
[----:B------:R-:W-:-:S04]  /*9730*/  ISETP.NE.U32.AND P3, PT, R4, 0x1, PT ;  /* 0x000000010400780c */ /* 0x000fc80003f65070 */
[----:B------:R-:W-:Y:S02]  /*9740*/  ISETP.GT.U32.AND P3, PT, R12, 0x3, !P3 ;  /* 0x000000030c00780c */ /* 0x000fe40005f64070 */
[----:B0-----:R-:W-:Y:S02]  /*9750*/  SEL R5, RZ, 0x1, !P1 ;  /* 0x00000001ff057807 */ /* 0x001fe40004800000 */
[----:B------:R-:W-:Y:S02]  /*9760*/  ISETP.GE.U32.AND.EX P1, PT, R17, UR5, PT, P4 ;  /* 0x0000000511007c0c */ /* 0x000fe4000bf26140 */
[----:B------:R-:W-:-:S04]  /*9770*/  SEL R4, RZ, 0x1, !P3 ;  /* 0x00000001ff047807 */ /* 0x000fc80005800000 */
[----:B------:R-:W-:Y:S02]  /*9780*/  LOP3.LUT R0, R4, R0, R5, 0x96, !PT ;  /* 0x0000000004007212 */ /* 0x000fe400078e9605 */
[----:B------:R-:W-:-:S05]  /*9790*/  PRMT R4, RZ, 0x7610, R4 ;  /* 0x00007610ff047816 */ /* 0x000fca0000000004 */
[----:B------:R-:W-:Y:S05]  /*97a0*/  @P1 BRA `(.L_x_181) ;  /* 0x0000000400501947 */ /* 0x000fea0003800000 */
[----:B------:R-:W-:Y:S01]  /*97b0*/  ULDC.64 UR4, c[0x0][0x628] ;  /* 0x00018a0000047ab9 */ /* 0x000fe20000000a00 */
[----:B------:R-:W0:Y:S01]  /*97c0*/  S2R R14, SR_CTAID.X ;  /* 0x00000000000e7919 */ /* 0x000e220000002500 */
[----:B------:R-:W-:Y:S01]  /*97d0*/  ISETP.NE.U32.AND P1, PT, RZ, UR4, PT ;  /* 0x00000004ff007c0c */ /* 0x000fe2000bf25070 */
[----:B------:R-:W-:Y:S01]  /*97e0*/  ULDC UR7, c[0x0][0x630] ;  /* 0x00018c0000077ab9 */ /* 0x000fe20000000800 */
[----:B------:R-:W-:Y:S01]  /*97f0*/  IMAD.MOV.U32 R4, RZ, RZ, R16 ;  /* 0x000000ffff047224 */ /* 0x000fe200078e0010 */
[----:B------:R-:W1:Y:S01]  /*9800*/  S2R R13, SR_CTAID.Y ;  /* 0x00000000000d7919 */ /* 0x000e620000002600 */
[----:B------:R-:W-:Y:S01]  /*9810*/  ISETP.NE.AND.EX P1, PT, RZ, UR5, PT, P1 ;  /* 0x00000005ff007c0c */ /* 0x000fe2000bf25310 */
[----:B------:R-:W-:-:S12]  /*9820*/  IMAD.MOV.U32 R5, RZ, RZ, R17 ;  /* 0x000000ffff057224 */ /* 0x000fd800078e0011 */
[----:B------:R-:W-:Y:S05]  /*9830*/  @!P1 BRA `(.L_x_182) ;  /* 0x0000000000289947 */ /* 0x000fea0003800000 */
[----:B------:R-:W-:Y:S02]  /*9840*/  ULDC UR6, c[0x0][0x634] ;  /* 0x00018d0000067ab9 */ /* 0x000fe40000000800 */
[----:B------:R-:W-:-:S05]  /*9850*/  IADD3 R9, P1, R16, UR6, RZ ;  /* 0x0000000610097c10 */ /* 0x000fca000ff3e0ff */
[----:B------:R-:W-:-:S04]  /*9860*/  IMAD.X R15, RZ, RZ, R17, P1 ;  /* 0x000000ffff0f7224 */ /* 0x000fc800008e0611 */
[----:B------:R-:W-:-:S04]  /*9870*/  IMAD.WIDE.U32 R6, R15, UR4, RZ ;  /* 0x000000040f067c25 */ /* 0x000fc8000f8e00ff */
[----:B------:R-:W-:-:S04]  /*9880*/  IMAD.WIDE.U32 R6, P1, R9, UR5, R6 ;  /* 0x0000000509067c25 */ /* 0x000fc8000f820006 */
[----:B------:R-:W-:-:S04]  /*9890*/  IMAD.WIDE.U32 R8, R9, UR4, RZ ;  /* 0x0000000409087c25 */ /* 0x000fc8000f8e00ff */
[----:B------:R-:W-:Y:S01]  /*98a0*/  IMAD.X R5, RZ, RZ, RZ, P1 ;  /* 0x000000ffff057224 */ /* 0x000fe200008e06ff */
[----:B------:R-:W-:Y:S01]  /*98b0*/  IADD3 RZ, P1, R9, R6, RZ ;  /* 0x0000000609ff7210 */ /* 0x000fe20007f3e0ff */
[----:B------:R-:W-:-:S04]  /*98c0*/  IMAD.MOV.U32 R4, RZ, RZ, R7 ;  /* 0x000000ffff047224 */ /* 0x000fc800078e0007 */
[----:B------:R-:W-:-:S08]  /*98d0*/  IMAD.WIDE.U32.X R4, R15, UR5, R4, P1 ;  /* 0x000000050f047c25 */ /* 0x000fd000088e0404 */
.L_x_182:
[--C-:B------:R-:W-:Y:S01]  /*98e0*/  SHF.R.U64 R8, R4, UR7, R5.reuse ;  /* 0x0000000704087c19 */ /* 0x100fe20008001205 */
[----:B------:R-:W-:Y:S01]  /*98f0*/  ULDC.64 UR4, c[0x0][0x620] ;  /* 0x0001880000047ab9 */ /* 0x000fe20000000a00 */
[----:B------:R-:W-:Y:S01]  /*9900*/  SHF.R.U32.HI R4, RZ, UR7, R5 ;  /* 0x00000007ff047c19 */ /* 0x000fe20008011605 */
[----:B------:R-:W2:Y:S01]  /*9910*/  LDC R25, c[0x0][0x144] ;  /* 0x00005100ff197b82 */ /* 0x000ea20000000800 */
[----:B------:R-:W-:Y:S01]  /*9920*/  IADD3 R7, P1, RZ, -R8, RZ ;  /* 0x80000008ff077210 */ /* 0x000fe20007f3e0ff */
[----:B------:R-:W-:Y:S01]  /*9930*/  ULDC.64 UR8, c[0x0][0x640] ;  /* 0x0001900000087ab9 */ /* 0x000fe20000000a00 */
[----:B0-----:R-:W-:Y:S01]  /*9940*/  I2FP.F32.U32 R9, R14 ;  /* 0x0000000e00097245 */ /* 0x001fe20000201000 */
[----:B------:R-:W-:Y:S02]  /*9950*/  ULDC UR6, c[0x0][0x608] ;  /* 0x0001820000067ab9 */ /* 0x000fe40000000800 */
[----:B------:R-:W-:Y:S01]  /*9960*/  IMAD.X R4, RZ, RZ, ~R4, P1 ;  /* 0x000000ffff047224 */ /* 0x000fe200008e0e04 */
[----:B------:R-:W-:Y:S01]  /*9970*/  ISETP.NE.U32.AND P1, PT, RZ, UR8, PT ;  /* 0x00000008ff007c0c */ /* 0x000fe2000bf25070 */
[----:B------:R-:W0:Y:S02]  /*9980*/  LDC R20, c[0x0][0x148] ;  /* 0x00005200ff147b82 */ /* 0x000e240000000800 */
[----:B------:R-:W-:Y:S01]  /*9990*/  IMAD R6, R4, UR4, RZ ;  /* 0x0000000404067c24 */ /* 0x000fe2000f8e02ff */
[----:B------:R-:W-:Y:S01]  /*99a0*/  ISETP.NE.AND.EX P1, PT, RZ, UR9, PT, P1 ;  /* 0x00000009ff007c0c */ /* 0x000fe2000bf25310 */
[----:B------:R-:W-:Y:S01]  /*99b0*/  IMAD.WIDE.U32 R4, R7, UR4, R16 ;  /* 0x0000000407047c25 */ /* 0x000fe2000f8e0010 */
[----:B------:R-:W-:-:S03]  /*99c0*/  ULDC UR4, c[0x0][0x150] ;  /* 0x0000540000047ab9 */ /* 0x000fc60000000800 */
[----:B------:R-:W-:Y:S02]  /*99d0*/  IMAD R7, R7, UR5, R6 ;  /* 0x0000000507077c24 */ /* 0x000fe4000f8e0206 */
[----:B------:R-:W-:Y:S01]  /*99e0*/  FMUL R6, R9, UR4 ;  /* 0x0000000409067c20 */ /* 0x000fe20008400000 */
[----:B------:R-:W-:Y:S01]  /*99f0*/  ULDC UR4, c[0x0][0x618] ;  /* 0x0001860000047ab9 */ /* 0x000fe20000000800 */
[----:B------:R-:W-:Y:S01]  /*9a00*/  ULDC UR5, c[0x0][0x154] ;  /* 0x0000550000057ab9 */ /* 0x000fe20000000800 */
[----:B------:R-:W-:-:S03]  /*9a10*/  IMAD.IADD R5, R5, 0x1, R7 ;  /* 0x0000000105057824 */ /* 0x000fc600078e0207 */
[----:B------:R-:W3:Y:S02]  /*9a20*/  F2I.U32.TRUNC.NTZ R6, R6 ;  /* 0x0000000600067305 */ /* 0x000ee4000020f000 */
[----:B------:R-:W-:Y:S02]  /*9a30*/  SHF.R.U64 R9, R4, UR4, R5 ;  /* 0x0000000404097c19 */ /* 0x000fe40008001205 */
[----:B-1----:R-:W-:-:S05]  /*9a40*/  I2FP.F32.U32 R4, R13 ;  /* 0x0000000d00047245 */ /* 0x002fca0000201000 */
[----:B------:R-:W-:Y:S01]  /*9a50*/  FMUL R22, R4, UR5 ;  /* 0x0000000504167c20 */ /* 0x000fe20008400000 */
[----:B------:R-:W-:Y:S01]  /*9a60*/  SHF.R.U32.HI R4, RZ, UR4, R5 ;  /* 0x00000004ff047c19 */ /* 0x000fe20008011605 */
[----:B------:R-:W-:-:S03]  /*9a70*/  ULDC UR4, c[0x0][0x658] ;  /* 0x0001960000047ab9 */ /* 0x000fc60000000800 */
[--C-:B------:R-:W-:Y:S01]  /*9a80*/  SHF.R.U64 R21, R9, UR6, R4.reuse ;  /* 0x0000000609157c19 */ /* 0x100fe20008001204 */
[----:B------:R-:W1:Y:S01]  /*9a90*/  F2I.U32.TRUNC.NTZ R22, R22 ;  /* 0x0000001600167305 */ /* 0x000e62000020f000 */
[----:B------:R-:W-:Y:S01]  /*9aa0*/  SHF.R.U32.HI R4, RZ, UR6, R4 ;  /* 0x00000006ff047c19 */ /* 0x000fe20008011604 */
[----:B---3--:R-:W-:-:S03]  /*9ab0*/  IMAD.MOV R6, RZ, RZ, -R6 ;  /* 0x000000ffff067224 */ /* 0x008fc600078e0a06 */
[----:B------:R-:W-:Y:S01]  /*9ac0*/  SHF.R.U64 R15, R21, UR4, R4 ;  /* 0x00000004150f7c19 */ /* 0x000fe20008001204 */
[----:B--2---:R-:W-:Y:S01]  /*9ad0*/  IMAD R14, R25, R6, R14 ;  /* 0x00000006190e7224 */ /* 0x004fe200078e020e */
[----:B------:R-:W-:-:S03]  /*9ae0*/  SHF.R.U32.HI R23, RZ, UR4, R4 ;  /* 0x00000004ff177c19 */ /* 0x000fc60008011604 */
[----:B------:R-:W-:Y:S02]  /*9af0*/  IMAD.MOV.U32 R4, RZ, RZ, R15 ;  /* 0x000000ffff047224 */ /* 0x000fe400078e000f */
[----:B------:R-:W-:Y:S01]  /*9b00*/  IMAD.MOV.U32 R5, RZ, RZ, R23 ;  /* 0x000000ffff057224 */ /* 0x000fe200078e0017 */
[----:B-1----:R-:W-:Y:S06]  /*9b10*/  @!P1 BRA `(.L_x_183) ;  /* 0x0000000000289947 */ /* 0x002fec0003800000 */
[----:B------:R-:W-:Y:S02]  /*9b20*/  ULDC UR4, c[0x0][0x64c] ;  /* 0x0001930000047ab9 */ /* 0x000fe40000000800 */
[----:B------:R-:W-:-:S05]  /*9b30*/  IADD3 R5, P1, R15, UR4, RZ ;  /* 0x000000040f057c10 */ /* 0x000fca000ff3e0ff */
[----:B------:R-:W-:-:S04]  /*9b40*/  IMAD.X R23, RZ, RZ, R23, P1 ;  /* 0x000000ffff177224 */ /* 0x000fc800008e0617 */
[----:B------:R-:W-:-:S04]  /*9b50*/  IMAD.WIDE.U32 R6, R23, UR8, RZ ;  /* 0x0000000817067c25 */ /* 0x000fc8000f8e00ff */
[----:B------:R-:W-:-:S04]  /*9b60*/  IMAD.WIDE.U32 R6, P1, R5, UR9, R6 ;  /* 0x0000000905067c25 */ /* 0x000fc8000f820006 */
[----:B------:R-:W-:-:S04]  /*9b70*/  IMAD.WIDE.U32 R4, R5, UR8, RZ ;  /* 0x0000000805047c25 */ /* 0x000fc8000f8e00ff */
[----:B------:R-:W-:Y:S01]  /*9b80*/  IMAD.MOV.U32 R4, RZ, RZ, R7 ;  /* 0x000000ffff047224 */ /* 0x000fe200078e0007 */
[----:B------:R-:W-:Y:S01]  /*9b90*/  IADD3 RZ, P3, R5, R6, RZ ;  /* 0x0000000605ff7210 */ /* 0x000fe20007f7e0ff */
[----:B------:R-:W-:-:S04]  /*9ba0*/  IMAD.X R5, RZ, RZ, RZ, P1 ;  /* 0x000000ffff057224 */ /* 0x000fc800008e06ff */
[----:B------:R-:W-:-:S08]  /*9bb0*/  IMAD.WIDE.U32.X R4, R23, UR9, R4, P3 ;  /* 0x0000000917047c25 */ /* 0x000fd000098e0404 */
.L_x_183:
[----:B------:R-:W-:Y:S01]  /*9bc0*/  ISETP.NE.AND P1, PT, R2, 0x1, PT ;  /* 0x000000010200780c */ /* 0x000fe20003f25270 */
[----:B------:R-:W-:Y:S01]  /*9bd0*/  ULDC UR4, c[0x0][0x648] ;  /* 0x0001920000047ab9 */ /* 0x000fe20000000800 */
[----:B------:R-:W-:Y:S01]  /*9be0*/  LOP3.LUT R21, R21, UR16, RZ, 0xc0, !PT ;  /* 0x0000001015157c12 */ /* 0x000fe2000f8ec0ff */
[----:B------:R-:W-:Y:S01]  /*9bf0*/  IMAD.MOV R22, RZ, RZ, -R22 ;  /* 0x000000ffff167224 */ /* 0x000fe200078e0a16 */
[----:B------:R-:W-:Y:S01]  /*9c00*/  SHF.R.U64 R4, R4, UR4, R5 ;  /* 0x0000000404047c19 */ /* 0x000fe20008001205 */
[----:B------:R-:W-:Y:S01]  /*9c10*/  ULDC UR4, c[0x0][0x638] ;  /* 0x00018e0000047ab9 */ /* 0x000fe20000000800 */
[----:B------:R-:W-:Y:S01]  /*9c20*/  ULDC UR5, c[0x0][0x610] ;  /* 0x0001840000057ab9 */ /* 0x000fe20000000800 */
[----:B------:R-:W-:Y:S02]  /*9c30*/  IMAD.MOV.U32 R5, RZ, RZ, 0x1 ;  /* 0x00000001ff057424 */ /* 0x000fe400078e00ff */
[----:B------:R-:W-:Y:S02]  /*9c40*/  IMAD.MOV R6, RZ, RZ, -R4 ;  /* 0x000000ffff067224 */ /* 0x000fe400078e0a04 */
[----:B------:R-:W-:Y:S01]  /*9c50*/  IMAD R21, R4, UR17, R21 ;  /* 0x0000001104157c24 */ /* 0x000fe2000f8e0215 */
[----:B------:R-:W-:Y:S01]  /*9c60*/  LOP3.LUT R4, R9, UR15, RZ, 0xc0, !PT ;  /* 0x0000000f09047c12 */ /* 0x000fe2000f8ec0ff */
[----:B0-----:R-:W-:-:S02]  /*9c70*/  @P1 IMAD R14, R20, R22, R13 ;  /* 0x00000016140e1224 */ /* 0x001fc400078e020d */
[----:B------:R-:W-:Y:S01]  /*9c80*/  IMAD R15, R6, UR4, R15 ;  /* 0x00000004060f7c24 */ /* 0x000fe2000f8e020f */
[----:B------:R-:W-:Y:S01]  /*9c90*/  ULDC UR4, c[0x0][0x600] ;  /* 0x0001800000047ab9 */ /* 0x000fe20000000800 */
[----:B------:R-:W-:Y:S02]  /*9ca0*/  IMAD R14, R21, UR5, R14 ;  /* 0x00000005150e7c24 */ /* 0x000fe4000f8e020e */
[--C-:B------:R-:W-:Y:S01]  /*9cb0*/  IMAD R15, R15, UR4, R4.reuse ;  /* 0x000000040f0f7c24 */ /* 0x100fe2000f8e0204 */
[----:B------:R-:W-:-:S04]  /*9cc0*/  PRMT R4, R5, 0x7610, R4 ;  /* 0x0000761005047816 */ /* 0x000fc80000000004 */
[----:B------:R-:W-:Y:S02]  /*9cd0*/  SEL R20, R15, R14, !P1 ;  /* 0x0000000e0f147207 */ /* 0x000fe40004800000 */
[----:B------:R-:W-:-:S07]  /*9ce0*/  SEL R13, R14, R15, !P1 ;  /* 0x0000000f0e0d7207 */ /* 0x000fce0004800000 */
.L_x_181:
[----:B------:R-:W-:Y:S05]  /*9cf0*/  BSYNC B1 ;  /* 0x0000000000017941 */ /* 0x000fea0003800000 */
.L_x_180:
[----:B------:R-:W-:-:S13]  /*9d00*/  LOP3.LUT P1, RZ, R4, 0xff, RZ, 0xc0, !PT ;  /* 0x000000ff04ff7812 */ /* 0x000fda000782c0ff */
[----:B------:R-:W-:Y:S05]  /*9d10*/  @P1 BRA `(.L_x_184) ;  /* 0xfffffff400441947 */ /* 0x000fea000383ffff */
[----:B------:R-:W-:Y:S05]  /*9d20*/  BSYNC B0 ;  /* 0x0000000000007941 */ /* 0x000fea0003800000 */
.L_x_172:
[----:B------:R-:W-:-:S03]  /*9d30*/  UMOV UR4, 0xffffffff ;  /* 0xffffffff00047882 */ /* 0x000fc60000000000 */
[----:B------:R-:W-:Y:S05]  /*9d40*/  BRA.DIV UR4, `(.L_x_185) ;  /* 0x0000000604187947 */ /* 0x000fea000b800000 */
[----:B------:R-:W-:-:S13]  /*9d50*/  ELECT P6, URZ, PT ;  /* 0x00000000003f782f */ /* 0x000fda00038c0000 */
.L_x_199:
[----:B------:R-:W-:Y:S04]  /*9d60*/  BSSY B0, `(.L_x_186) ;  /* 0x000002b000007945 */ /* 0x000fe80003800000 */
[----:B------:R-:W-:Y:S05]  /*9d70*/  @!P6 BRA `(.L_x_187) ;  /* 0x0000000000a4e947 */ /* 0x000fea0003800000 */
[----:B------:R-:W-:-:S04]  /*9d80*/  LOP3.LUT R18, R18, 0x2, RZ, 0xfc, !PT ;  /* 0x0000000212127812 */ /* 0x000fc800078efcff */
[----:B------:R-:W-:-:S13]  /*9d90*/  ISETP.NE.AND P0, PT, R18, 0x3, PT ;  /* 0x000000031200780c */ /* 0x000fda0003f05270 */
[----:B------:R-:W-:Y:S05]  /*9da0*/  @!P0 BRA `(.L_x_188) ;  /* 0x0000000000048947 */ /* 0x000fea0003800000 */
[----:B------:R-:W-:Y:S01]  /*9db0*/  BPT.TRAP 0x1 ;  /* 0x000000040000795c */ /* 0x000fe20000300000 */
.L_x_188:
[----:B------:R-:W0:Y:S01]  /*9dc0*/  S2R R5, SR_CgaCtaId ;  /* 0x0000000000057919 */ /* 0x000e220000008800 */
[----:B------:R-:W-:Y:S02]  /*9dd0*/  MOV R2, 0x400 ;  /* 0x0000040000027802 */ /* 0x000fe40000000f00 */
[----:B------:R-:W-:Y:S02]  /*9de0*/  SHF.L.U32 R4, R0, 0x1f, RZ ;  /* 0x0000001f00047819 */ /* 0x000fe400000006ff */
[----:B0-----:R-:W-:-:S05]  /*9df0*/  LEA R2, R5, R2, 0x18 ;  /* 0x0000000205027211 */ /* 0x001fca00078ec0ff */
[----:B------:R-:W-:-:S04]  /*9e00*/  VIADD R2, R2, 0x20 ;  /* 0x0000002002027836 */ /* 0x000fc80000000000 */
[C---:B------:R-:W-:Y:S02]  /*9e10*/  IMAD R7, R3.reuse, 0x8, R2 ;  /* 0x0000000803077824 */ /* 0x040fe400078e0202 */
[----:B------:R-:W-:Y:S02]  /*9e20*/  VIADD R3, R3, 0x1 ;  /* 0x0000000103037836 */ /* 0x000fe40000000000 */
[----:B------:R-:W0:Y:S03]  /*9e30*/  SYNCS.PHASECHK.TRANS64.TRYWAIT P0, [R7+URZ], R4 ;  /* 0x00000004070075a7 */ /* 0x000e26000800017f */
[----:B------:R-:W-:-:S04]  /*9e40*/  ISETP.NE.AND P1, PT, R3, 0x4, PT ;  /* 0x000000040300780c */ /* 0x000fc80003f25270 */
[----:B------:R-:W-:Y:S02]  /*9e50*/  SEL R5, RZ, 0x1, P1 ;  /* 0x00000001ff057807 */ /* 0x000fe40000800000 */
[----:B------:R-:W-:Y:S02]  /*9e60*/  SEL R3, R3, RZ, P1 ;  /* 0x000000ff03037207 */ /* 0x000fe40000800000 */
[----:B------:R-:W-:-:S03]  /*9e70*/  LOP3.LUT R6, R0, R5, RZ, 0x3c, !PT ;  /* 0x0000000500067212 */ /* 0x000fc600078e3cff */
[----:B------:R-:W-:Y:S01]  /*9e80*/  IMAD R8, R3, 0x8, R2 ;  /* 0x0000000803087824 */ /* 0x000fe200078e0202 */
[----:B------:R-:W-:Y:S01]  /*9e90*/  SHF.L.U32 R5, R6, 0x1f, RZ ;  /* 0x0000001f06057819 */ /* 0x000fe200000006ff */
[----:B0-----:R-:W-:Y:S06]  /*9ea0*/  @!P0 BRA `(.L_x_189) ;  /* 0x0000000000e08947 */ /* 0x001fec0003800000 */
.L_x_200:
[----:B------:R-:W1:Y:S01]  /*9eb0*/  SYNCS.PHASECHK.TRANS64.TRYWAIT P0, [R8+URZ], R5 ;  /* 0x00000005080075a7 */ /* 0x000e62000800017f */
[----:B------:R-:W-:-:S05]  /*9ec0*/  VIADD R0, R3, 0x1 ;  /* 0x0000000103007836 */ /* 0x000fca0000000000 */
[----:B------:R-:W-:-:S04]  /*9ed0*/  ISETP.NE.AND P1, PT, R0, 0x4, PT ;  /* 0x000000040000780c */ /* 0x000fc80003f25270 */
[----:B------:R-:W-:Y:S02]  /*9ee0*/  SEL R3, RZ, 0x1, P1 ;  /* 0x00000001ff037807 */ /* 0x000fe40000800000 */
[----:B0-----:R-:W-:Y:S02]  /*9ef0*/  SEL R7, R0, RZ, P1 ;  /* 0x000000ff00077207 */ /* 0x001fe40000800000 */
[----:B------:R-:W-:-:S03]  /*9f00*/  LOP3.LUT R9, R6, R3, RZ, 0x3c, !PT ;  /* 0x0000000306097212 */ /* 0x000fc600078e3cff */
[----:B------:R-:W-:Y:S01]  /*9f10*/  IMAD R11, R7, 0x8, R2 ;  /* 0x00000008070b7824 */ /* 0x000fe200078e0202 */
[----:B------:R-:W-:Y:S01]  /*9f20*/  SHF.L.U32 R6, R9, 0x1f, RZ ;  /* 0x0000001f09067819 */ /* 0x000fe200000006ff */
[----:B-1----:R-:W-:Y:S06]  /*9f30*/  @!P0 BRA `(.L_x_190) ;  /* 0x0000000000d08947 */ /* 0x002fec0003800000 */
.L_x_201:
[----:B------:R-:W1:Y:S01]  /*9f40*/  SYNCS.PHASECHK.TRANS64.TRYWAIT P0, [R11+URZ], R6 ;  /* 0x000000060b0075a7 */ /* 0x000e62000800017f */
[----:B------:R-:W-:-:S05]  /*9f50*/  VIADD R0, R7, 0x1 ;  /* 0x0000000107007836 */ /* 0x000fca0000000000 */
[----:B------:R-:W-:-:S04]  /*9f60*/  ISETP.NE.AND P1, PT, R0, 0x4, PT ;  /* 0x000000040000780c */ /* 0x000fc80003f25270 */
[----:B------:R-:W-:Y:S02]  /*9f70*/  SEL R4, RZ, 0x1, P1 ;  /* 0x00000001ff047807 */ /* 0x000fe40000800000 */
[----:B------:R-:W-:Y:S02]  /*9f80*/  SEL R3, R0, RZ, P1 ;  /* 0x000000ff00037207 */ /* 0x000fe40000800000 */
[----:B------:R-:W-:Y:S01]  /*9f90*/  LOP3.LUT R0, R9, R4, RZ, 0x3c, !PT ;  /* 0x0000000409007212 */ /* 0x000fe200078e3cff */
[----:B-1----:R-:W-:Y:S06]  /*9fa0*/  @!P0 BRA `(.L_x_191) ;  /* 0x0000000000c88947 */ /* 0x002fec0003800000 */
.L_x_202:
[----:B------:R-:W-:Y:S01]  /*9fb0*/  IMAD R3, R3, 0x8, R2 ;  /* 0x0000000803037824 */ /* 0x000fe200078e0202 */
[----:B------:R-:W-:-:S07]  /*9fc0*/  SHF.L.U32 R0, R0, 0x1f, RZ ;  /* 0x0000001f00007819 */ /* 0x000fce00000006ff */
.L_x_192:
[----:B--2---:R2:W3:Y:S02]  /*9fd0*/  SYNCS.PHASECHK.TRANS64.TRYWAIT P0, [R3+URZ], R0 ;  /* 0x00000000030075a7 */ /* 0x0044e4000800017f */
[----:B---3--:R-:W-:Y:S05]  /*9fe0*/  @!P0 NANOSLEEP.SYNCS 0x989680 ;  /* 0x009896800000895d */ /* 0x008fea0003900000 */
[----:B------:R-:W3:Y:S02]  /*9ff0*/  @!P0 SYNCS.PHASECHK.TRANS64 P0, [R3+URZ], R0 ;  /* 0x00000000030085a7 */ /* 0x000ee4000800007f */
[----:B---3--:R-:W-:Y:S05]  /*a000*/  @!P0 BRA `(.L_x_192) ;  /* 0xfffffffc00f08947 */ /* 0x008fea000383ffff */
.L_x_187:
[----:B------:R-:W-:Y:S05]  /*a010*/  BSYNC B0 ;  /* 0x0000000000007941 */ /* 0x000fea0003800000 */
.L_x_186:
[----:B------:R-:W-:Y:S05]  /*a020*/  EXIT ;  /* 0x000000000000794d */ /* 0x000fea0003800000 */
.L_x_17:
[----:B-1----:R1:W2:Y:S02]  /*a030*/  SYNCS.PHASECHK.TRANS64.TRYWAIT P1, [R3+URZ], R0 ;  /* 0x00000000030075a7 */ /* 0x0022a4000802017f */
[----:B--2---:R-:W-:Y:S05]  /*a040*/  @!P1 NANOSLEEP.SYNCS 0x989680 ;  /* 0x009896800000995d */ /* 0x004fea0003900000 */
[----:B------:R-:W2:Y:S02]  /*a050*/  @!P1 SYNCS.PHASECHK.TRANS64 P1, [R3+URZ], R0 ;  /* 0x00000000030095a7 */ /* 0x000ea4000802007f */
[----:B--2---:R-:W-:Y:S05]  /*a060*/  @!P1 BRA `(.L_x_17) ;  /* 0xfffffffc00f09947 */ /* 0x004fea000383ffff */
[----:B------:R-:W-:Y:S05]  /*a070*/  BRA `(.L_x_16) ;  /* 0xffffff7000f47947 */ /* 0x000fea000383ffff */
.L_x_22:
[----:B-1----:R-:W-:-:S04]  /*a080*/  IMAD.U32 R4, RZ, RZ, UR6 ;  /* 0x00000006ff047e24 */ /* 0x002fc8000f8e00ff */
[----:B------:R1:W2:Y:S03]  /*a090*/  SYNCS.PHASECHK.TRANS64.TRYWAIT P1, [R4+URZ], R3 ;  /* 0x00000003040075a7 */ /* 0x0002a6000802017f */
[----:B--2---:R-:W-:Y:S05]  /*a0a0*/  @!P1 NANOSLEEP.SYNCS 0x989680 ;  /* 0x009896800000995d */ /* 0x004fea0003900000 */
[----:B------:R-:W2:Y:S02]  /*a0b0*/  @!P1 SYNCS.PHASECHK.TRANS64 P1, [R4+URZ], R3 ;  /* 0x00000003040095a7 */ /* 0x000ea4000802007f */
[----:B--2---:R-:W-:Y:S05]  /*a0c0*/  @!P1 BRA `(.L_x_22) ;  /* 0xfffffffc00ec9947 */ /* 0x004fea000383ffff */
[----:B------:R-:W-:Y:S05]  /*a0d0*/  BRA `(.L_x_21) ;  /* 0xffffff8000947947 */ /* 0x000fea000383ffff */
.L_x_173:
[----:B------:R-:W-:Y:S01]  /*a0e0*/  BSSY B1, `(.L_x_193) ;  /* 0x0000006000017945 */ /* 0x000fe20003800000 */
[----:B------:R-:W-:-:S07]  /*a0f0*/  IMAD.MOV.U32 R15, RZ, RZ, -0x1 ;  /* 0xffffffffff0f7424 */ /* 0x000fce00078e00ff */
[----:B------:R-:W-:Y:S05]  /*a100*/  WARPSYNC.COLLECTIVE R15, `(.L_x_194) ;  /* 0x000000000f0c7348 */ /* 0x000fea0003c00000 */
[----:B------:R-:W-:Y:S02]  /*a110*/  ELECT P6, UR62, PT ;  /* 0x00000000003e782f */ /* 0x000fe400038c0000 */
[----:B------:R-:W-:Y:S01]  /*a120*/  MOV R14, UR62 ;  /* 0x0000003e000e7c02 */ /* 0x000fe20008000f00 */
[----:B------:R-:W-:Y:S10]  /*a130*/  ENDCOLLECTIVE ;  /* 0x000000000000791b */ /* 0x000ff40003800000 */
.L_x_194:
[----:B------:R-:W-:Y:S05]  /*a140*/  BSYNC B1 ;  /* 0x0000000000017941 */ /* 0x000fea0003800000 */
.L_x_193:
[----:B------:R-:W-:Y:S05]  /*a150*/  BRA `(.L_x_195) ;  /* 0xfffffff000407947 */ /* 0x000fea000383ffff */
.L_x_176:
[----:B0-----:R0:W1:Y:S02]  /*a160*/  SYNCS.PHASECHK.TRANS64.TRYWAIT P1, [R14+URZ+0x20], R7 ;  /* 0x000020070e0075a7 */ /* 0x001064000802017f */
[----:B-1----:R-:W-:Y:S05]  /*a170*/  @!P1 NANOSLEEP.SYNCS 0x989680 ;  /* 0x009896800000995d */ /* 0x002fea0003900000 */
[----:B------:R-:W1:Y:S02]  /*a180*/  @!P1 SYNCS.PHASECHK.TRANS64 P1, [R14+URZ+0x20], R7 ;  /* 0x000020070e0095a7 */ /* 0x000e64000802007f */
[----:B-1----:R-:W-:Y:S05]  /*a190*/  @!P1 BRA `(.L_x_176) ;  /* 0xfffffffc00f09947 */ /* 0x002fea000383ffff */
[----:B------:R-:W-:Y:S05]  /*a1a0*/  BRA `(.L_x_196) ;  /* 0xfffffff000747947 */ /* 0x000fea000383ffff */
.L_x_185:
[----:B------:R-:W-:Y:S01]  /*a1b0*/  BSSY B0, `(.L_x_197) ;  /* 0x0000006000007945 */ /* 0x000fe20003800000 */
[----:B------:R-:W-:-:S07]  /*a1c0*/  IMAD.MOV.U32 R15, RZ, RZ, -0x1 ;  /* 0xffffffffff0f7424 */ /* 0x000fce00078e00ff */
[----:B------:R-:W-:Y:S05]  /*a1d0*/  WARPSYNC.COLLECTIVE R15, `(.L_x_198) ;  /* 0x000000000f0c7348 */ /* 0x000fea0003c00000 */
[----:B------:R-:W-:Y:S02]  /*a1e0*/  ELECT P6, UR62, PT ;  /* 0x00000000003e782f */ /* 0x000fe400038c0000 */
[----:B------:R-:W-:Y:S01]  /*a1f0*/  MOV R14, UR62 ;  /* 0x0000003e000e7c02 */ /* 0x000fe20008000f00 */
[----:B------:R-:W-:Y:S10]  /*a200*/  ENDCOLLECTIVE ;  /* 0x000000000000791b */ /* 0x000ff40003800000 */
.L_x_198:
[----:B------:R-:W-:Y:S05]  /*a210*/  BSYNC B0 ;  /* 0x0000000000007941 */ /* 0x000fea0003800000 */
.L_x_197:
[----:B------:R-:W-:Y:S05]  /*a220*/  BRA `(.L_x_199) ;  /* 0xfffffff800cc7947 */ /* 0x000fea000383ffff */
.L_x_189:
[----:B0-----:R0:W1:Y:S02]  /*a230*/  SYNCS.PHASECHK.TRANS64.TRYWAIT P0, [R7+URZ], R4 ;  /* 0x00000004070075a7 */ /* 0x001064000800017f */
[----:B-1----:R-:W-:Y:S05]  /*a240*/  @!P0 NANOSLEEP.SYNCS 0x989680 ;  /* 0x009896800000895d */ /* 0x002fea0003900000 */
[----:B------:R-:W1:Y:S02]  /*a250*/  @!P0 SYNCS.PHASECHK.TRANS64 P0, [R7+URZ], R4 ;  /* 0x00000004070085a7 */ /* 0x000e64000800007f */
[----:B-1----:R-:W-:Y:S05]  /*a260*/  @!P0 BRA `(.L_x_189) ;  /* 0xfffffffc00f08947 */ /* 0x002fea000383ffff */
[----:B------:R-:W-:Y:S05]  /*a270*/  BRA `(.L_x_200) ;  /* 0xfffffffc000c7947 */ /* 0x000fea000383ffff */
.L_x_190:
[----:B0-----:R0:W1:Y:S02]  /*a280*/  SYNCS.PHASECHK.TRANS64.TRYWAIT P0, [R8+URZ], R5 ;  /* 0x00000005080075a7 */ /* 0x001064000800017f */
[----:B-1----:R-:W-:Y:S05]  /*a290*/  @!P0 NANOSLEEP.SYNCS 0x989680 ;  /* 0x009896800000895d */ /* 0x002fea0003900000 */
[----:B------:R-:W1:Y:S02]  /*a2a0*/  @!P0 SYNCS.PHASECHK.TRANS64 P0, [R8+URZ], R5 ;  /* 0x00000005080085a7 */ /* 0x000e64000800007f */
[----:B-1----:R-:W-:Y:S05]  /*a2b0*/  @!P0 BRA `(.L_x_190) ;  /* 0xfffffffc00f08947 */ /* 0x002fea000383ffff */
[----:B------:R-:W-:Y:S05]  /*a2c0*/  BRA `(.L_x_201) ;  /* 0xfffffffc001c7947 */ /* 0x000fea000383ffff */
.L_x_191:
[----:B-1----:R1:W2:Y:S02]  /*a2d0*/  SYNCS.PHASECHK.TRANS64.TRYWAIT P0, [R11+URZ], R6 ;  /* 0x000000060b0075a7 */ /* 0x0022a4000800017f */
[----:B--2---:R-:W-:Y:S05]  /*a2e0*/  @!P0 NANOSLEEP.SYNCS 0x989680 ;  /* 0x009896800000895d */ /* 0x004fea0003900000 */
[----:B------:R-:W2:Y:S02]  /*a2f0*/  @!P0 SYNCS.PHASECHK.TRANS64 P0, [R11+URZ], R6 ;  /* 0x000000060b0085a7 */ /* 0x000ea4000800007f */
[----:B--2---:R-:W-:Y:S05]  /*a300*/  @!P0 BRA `(.L_x_191) ;  /* 0xfffffffc00f08947 */ /* 0x004fea000383ffff */
[----:B------:R-:W-:Y:S05]  /*a310*/  BRA `(.L_x_202) ;  /* 0xfffffffc00247947 */ /* 0x000fea000383ffff */
.L_x_203:
[----:B------:R-:W-:-:S00]  /*a320*/  BRA `(.L_x_203) ;  /* 0xfffffffc00fc7947 */ /* 0x000fc0000383ffff */
[----:B------:R-:W-:-:S00]  /*a330*/  NOP ;  /* 0x0000000000007918 */ /* 0x000fc00000000000 */
        /* <DEDUP_REMOVED lines=12> */
.L_x_204:


//--------------------- .nv.global.init           --------------------------
	.section	.nv.global.init,"aw",@progbits
.nv.global.init:
	.type		$str$22,@object
	.size		$str$22,($str$23 - $str$22)
$str$22:
        /*0000*/ 	.byte	0x6b, 0x5f, 0x74, 0x69, 0x6c, 0x65, 0x5f, 0x63, 0x6f, 0x75, 0x6e, 0x74, 0x20, 0x3e, 0x3d, 0x20
        /*0010*/ 	.byte	0x31, 0x00
	.type		$str$23,@object
	.size		$str$23,(__unnamed_1 - $str$23)
$str$23:
        /*0012*/ 	.byte	0x2f, 0x74, 0x6d, 0x70, 0x2f, 0x63, 0x75, 0x74, 0x6c, 0x61, 0x73, 0x73, 0x5f, 0x73, 0x77, 0x65
        /*0022*/ 	.byte	0x65, 0x70, 0x5f, 0x73, 0x72, 0x63, 0x2f, 0x69, 0x6e, 0x63, 0x6c, 0x75, 0x64, 0x65, 0x2f, 0x63
        /*0032*/ 	.byte	0x75, 0x74, 0x6c, 0x61, 0x73, 0x73, 0x2f, 0x67, 0x65, 0x6d, 0x6d, 0x2f, 0x63, 0x6f, 0x6c, 0x6c
        /*0042*/ 	.byte	0x65, 0x63, 0x74, 0x69, 0x76, 0x65, 0x2f, 0x73, 0x6d, 0x39, 0x30, 0x5f, 0x6d, 0x6d, 0x61, 0x5f
        /*0052*/ 	.byte	0x74, 0x6d, 0x61, 0x5f, 0x67, 0x6d, 0x6d, 0x61, 0x5f, 0x73, 0x73, 0x5f, 0x77, 0x61, 0x72, 0x70
        /*0062*/ 	.byte	0x73, 0x70, 0x65, 0x63, 0x69, 0x61, 0x6c, 0x69, 0x7a, 0x65, 0x64, 0x2e, 0x68, 0x70, 0x70, 0x00
	.type		__unnamed_1,@object
	.size		__unnamed_1,(.L_0 - __unnamed_1)
__unnamed_1:
        /*0072*/ 	.byte	0x76, 0x6f, 0x69, 0x64, 0x20, 0x63, 0x75, 0x74, 0x6c, 0x61, 0x73, 0x73, 0x3a, 0x3a, 0x67, 0x65
        /* <DEDUP_REMOVED lines=180> */
        /*0bc2*/ 	.byte	0x79, 0x5d, 0x00
.L_0:


//--------------------- .nv.shared._ZN7cutlass13device_kernelINS_4gemm6kernel13GemmUniversalIN4cute5tupleIJiiiiEEENS1_10collective13CollectiveMmaINS1_34MainloopSm90TmaGmmaWarpSpecializedILi4ENS5_IJNS4_1CILi1EEESB_SB_EEENS1_35KernelTmaWarpSpecializedCooperativeEEENS5_IJNSA_ILi384EEENSA_ILi48EEENSA_ILi64EEEEEENS_10bfloat16_tENS5_IJlSB_lEEESJ_SK_NS4_8TiledMMAINS4_8MMA_AtomIJNS4_4SM904GMMA27MMA_64x16x16_F32BF16BF16_SSILNSO_5MajorE0ELSQ_0ELNSO_7ScaleInE1ELSR_1EEEEEENS4_6LayoutINS5_IJNSA_ILi2EEESB_SB_EEENS5_IJSB_NSA_ILi0EEESX_EEEEENS5_IJNS4_10UnderscoreES10_S10_EEEEENS4_13SM90_TMA_LOADENS4_14ComposedLayoutINS4_7SwizzleILi3ELi4ELi3EEENS4_18smem_ptr_flag_bitsILi16EEENSU_INS5_IJNSA_ILi8EEESH_EEENS5_IJSH_SB_EEEEEEEvNS4_8identityES13_S1D_vS1E_EENS_8epilogue10collective6detail29Sm90TmaWarpSpecializedAdapterINS1H_15DefaultEpilogueISJ_SK_SK_NS1G_6thread17LinearCombinationISJ_Li1EffLNS1L_9ScaleType4KindE0ELNS_15FloatRoundStyleE2ESJ_EENS1_15EpilogueDefaultEEEEEvvEEEEvNT_6ParamsE --------------------------
	.section	.nv.shared._ZN7cutlass13device_kernelINS_4gemm6kernel13GemmUniversalIN4cute5tupleIJiiiiEEENS1_10collective13CollectiveMmaINS1_34MainloopSm90TmaGmmaWarpSpecializedILi4ENS5_IJNS4_1CILi1EEESB_SB_EEENS1_35KernelTmaWarpSpecializedCooperativeEEENS5_IJNSA_ILi384EEENSA_ILi48EEENSA_ILi64EEEEEENS_10bfloat16_tENS5_IJlSB_lEEESJ_SK_NS4_8TiledMMAINS4_8MMA_AtomIJNS4_4SM904GMMA27MMA_64x16x16_F32BF16BF16_SSILNSO_5MajorE0ELSQ_0ELNSO_7ScaleInE1ELSR_1EEEEEENS4_6LayoutINS5_IJNSA_ILi2EEESB_SB_EEENS5_IJSB_NSA_ILi0EEESX_EEEEENS5_IJNS4_10UnderscoreES10_S10_EEEEENS4_13SM90_TMA_LOADENS4_14ComposedLayoutINS4_7SwizzleILi3ELi4ELi3EEENS4_18smem_ptr_flag_bitsILi16EEENSU_INS5_IJNSA_ILi8EEESH_EEENS5_IJSH_SB_EEEEEEEvNS4_8identityES13_S1D_vS1E_EENS_8epilogue10collective6detail29Sm90TmaWarpSpecializedAdapterINS1H_15DefaultEpilogueISJ_SK_SK_NS1G_6thread17LinearCombinationISJ_Li1EffLNS1L_9ScaleType4KindE0ELNS_15FloatRoundStyleE2ESJ_EENS1_15EpilogueDefaultEEEEEvvEEEEvNT_6ParamsE,"aw",@nobits
	.sectionflags	@""
	.align	16
	.zero		1024


//--------------------- .nv.shared.reserved.0     --------------------------
	.section	.nv.shared.reserved.0,"aw",@nobits
	.weak		__nv_reservedSMEM_offset_0_alias
	.size		__nv_reservedSMEM_offset_0_alias, 0, 0
	.other		__nv_reservedSMEM_offset_0_alias,@"STO_CUDA_RESERVED_SHARED STV_DEFAULT"
__nv_reservedSMEM_offset_0_alias:
	.zero		0


//--------------------- .nv.global                --------------------------
	.section	.nv.global,"aw",@nobits
.nv.global:
	.type		_ZN40_INTERNAL_25256ca5_4_k_cu_0c3fbfdd_139314cute1_E,@object
	.size		_ZN40_INTERNAL_25256ca5_4_k_cu_0c3fbfdd_139314cute1_E,(_ZN40_INTERNAL_25256ca5_4_k_cu_0c3fbfdd_139314cuda3std3__45__cpo6cbeginE - _ZN40_INTERNAL_25256ca5_4_k_cu_0c3fbfdd_139314cute1_E)
_ZN40_INTERNAL_25256ca5_4_k_cu_0c3fbfdd_139314cute1_E:
	.zero		1
	.type		_ZN40_INTERNAL_25256ca5_4_k_cu_0c3fbfdd_139314cuda3std3__45__cpo6cbeginE,@object
	.size		_ZN40_INTERNAL_25256ca5_4_k_cu_0c3fbfdd_139314cuda3std3__45__cpo6cbeginE,(_ZN40_INTERNAL_25256ca5_4_k_cu_0c3fbfdd_139314cuda3std3__48in_placeE - _ZN40_INTERNAL_25256ca5_4_k_cu_0c3fbfdd_139314cuda3std3__45__cpo6cbeginE)
_ZN40_INTERNAL_25256ca5_4_k_cu_0c3fbfdd_139314cuda3std3__45__cpo6cbeginE:
	.zero		1
	.type		_ZN40_INTERNAL_25256ca5_4_k_cu_0c3fbfdd_139314cuda3std3__48in_placeE,@object
	.size		_ZN40_INTERNAL_25256ca5_4_k_cu_0c3fbfdd_139314cuda3std3__48in_placeE,(_ZN40_INTERNAL_25256ca5_4_k_cu_0c3fbfdd_139314cuda3std6ranges3__45__cpo9iter_moveE - _ZN40_INTERNAL_25256ca5_4_k_cu_0c3fbfdd_139314cuda3std3__48in_placeE)
_ZN40_INTERNAL_25256ca5_4_k_cu_0c3fbfdd_139314cuda3std3__48in_placeE:
	.zero		1
	.type		_ZN40_INTERNAL_25256ca5_4_k_cu_0c3fbfdd_139314cuda3std6ranges3__45__cpo9iter_moveE,@object
	.size		_ZN40_INTERNAL_25256ca5_4_k_cu_0c3fbfdd_139314cuda3std6ranges3__45__cpo9iter_moveE,(_ZN40_INTERNAL_25256ca5_4_k_cu_0c3fbfdd_139314cuda3std3__45__cpo5beginE - _ZN40_INTERNAL_25256ca5_4_k_cu_0c3fbfdd_139314cuda3std6ranges3__45__cpo9iter_moveE)
_ZN40_INTERNAL_25256ca5_4_k_cu_0c3fbfdd_139314cuda3std6ranges3__45__cpo9iter_moveE:
	.zero		1
	.type		_ZN40_INTERNAL_25256ca5_4_k_cu_0c3fbfdd_139314cuda3std3__45__cpo5beginE,@object
	.size		_ZN40_INTERNAL_25256ca5_4_k_cu_0c3fbfdd_139314cuda3std3__45__cpo5beginE,(_ZN40_INTERNAL_25256ca5_4_k_cu_0c3fbfdd_139314cuda3std3__442_GLOBAL__N__25256ca5_4_k_cu_0c3fbfdd_139316ignoreE - _ZN40_INTERNAL_25256ca5_4_k_cu_0c3fbfdd_139314cuda3std3__45__cpo5beginE)
_ZN40_INTERNAL_25256ca5_4_k_cu_0c3fbfdd_139314cuda3std3__45__cpo5beginE:
	.zero		1
	.type		_ZN40_INTERNAL_25256ca5_4_k_cu_0c3fbfdd_139314cuda3std3__442_GLOBAL__N__25256ca5_4_k_cu_0c3fbfdd_139316ignoreE,@object
	.size		_ZN40_INTERNAL_25256ca5_4_k_cu_0c3fbfdd_139314cuda3std3__442_GLOBAL__N__25256ca5_4_k_cu_0c3fbfdd_139316ignoreE,(_ZN40_INTERNAL_25256ca5_4_k_cu_0c3fbfdd_139314cute7productE - _ZN40_INTERNAL_25256ca5_4_k_cu_0c3fbfdd_139314cuda3std3__442_GLOBAL__N__25256ca5_4_k_cu_0c3fbfdd_139316ignoreE)
_ZN40_INTERNAL_25256ca5_4_k_cu_0c3fbfdd_139314cuda3std3__442_GLOBAL__N__25256ca5_4_k_cu_0c3fbfdd_139316ignoreE:
	.zero		1
	.type		_ZN40_INTERNAL_25256ca5_4_k_cu_0c3fbfdd_139314cute7productE,@object
	.size		_ZN40_INTERNAL_25256ca5_4_k_cu_0c3fbfdd_139314cute7productE,(_ZN40_INTERNAL_25256ca5_4_k_cu_0c3fbfdd_139314cuda3std3__45__cpo3endE - _ZN40_INTERNAL_25256ca5_4_k_cu_0c3fbfdd_139314cute7productE)
_ZN40_INTERNAL_25256ca5_4_k_cu_0c3fbfdd_139314cute7productE:
	.zero		1
	.type		_ZN40_INTERNAL_25256ca5_4_k_cu_0c3fbfdd_139314cuda3std3__45__cpo3endE,@object
	.size		_ZN40_INTERNAL_25256ca5_4_k_cu_0c3fbfdd_139314cuda3std3__45__cpo3endE,(_ZN40_INTERNAL_25256ca5_4_k_cu_0c3fbfdd_139314cuda3std3__419piecewise_constructE - _ZN40_INTERNAL_25256ca5_4_k_cu_0c3fbfdd_139314cuda3std3__45__cpo3endE)
_ZN40_INTERNAL_25256ca5_4_k_cu_0c3fbfdd_139314cuda3std3__45__cpo3endE:
	.zero		1
	.type		_ZN40_INTERNAL_25256ca5_4_k_cu_0c3fbfdd_139314cuda3std3__419piecewise_constructE,@object
	.size		_ZN40_INTERNAL_25256ca5_4_k_cu_0c3fbfdd_139314cuda3std3__419piecewise_constructE,(_ZN40_INTERNAL_25256ca5_4_k_cu_0c3fbfdd_139314cuda3std3__45__cpo4cendE - _ZN40_INTERNAL_25256ca5_4_k_cu_0c3fbfdd_139314cuda3std3__419piecewise_constructE)
_ZN40_INTERNAL_25256ca5_4_k_cu_0c3fbfdd_139314cuda3std3__419piecewise_constructE:
	.zero		1
	.type		_ZN40_INTERNAL_25256ca5_4_k_cu_0c3fbfdd_139314cuda3std3__45__cpo4cendE,@object
	.size		_ZN40_INTERNAL_25256ca5_4_k_cu_0c3fbfdd_139314cuda3std3__45__cpo4cendE,(_ZN40_INTERNAL_25256ca5_4_k_cu_0c3fbfdd_139314cuda3std6ranges3__45__cpo4swapE - _ZN40_INTERNAL_25256ca5_4_k_cu_0c3fbfdd_139314cuda3std3__45__cpo4cendE)
_ZN40_INTERNAL_25256ca5_4_k_cu_0c3fbfdd_139314cuda3std3__45__cpo4cendE:
	.zero		1
	.type		_ZN40_INTERNAL_25256ca5_4_k_cu_0c3fbfdd_139314cuda3std6ranges3__45__cpo4swapE,@object
	.size		_ZN40_INTERNAL_25256ca5_4_k_cu_0c3fbfdd_139314cuda3std6ranges3__45__cpo4swapE,(.L_8 - _ZN40_INTERNAL_25256ca5_4_k_cu_0c3fbfdd_139314cuda3std6ranges3__45__cpo4swapE)
_ZN40_INTERNAL_25256ca5_4_k_cu_0c3fbfdd_139314cuda3std6ranges3__45__cpo4swapE:
	.zero		1
.L_8:


//--------------------- .nv.constant0._ZN7cutlass13device_kernelINS_4gemm6kernel13GemmUniversalIN4cute5tupleIJiiiiEEENS1_10collective13CollectiveMmaINS1_34MainloopSm90TmaGmmaWarpSpecializedILi4ENS5_IJNS4_1CILi1EEESB_SB_EEENS1_35KernelTmaWarpSpecializedCooperativeEEENS5_IJNSA_ILi384EEENSA_ILi48EEENSA_ILi64EEEEEENS_10bfloat16_tENS5_IJlSB_lEEESJ_SK_NS4_8TiledMMAINS4_8MMA_AtomIJNS4_4SM904GMMA27MMA_64x16x16_F32BF16BF16_SSILNSO_5MajorE0ELSQ_0ELNSO_7ScaleInE1ELSR_1EEEEEENS4_6LayoutINS5_IJNSA_ILi2EEESB_SB_EEENS5_IJSB_NSA_ILi0EEESX_EEEEENS5_IJNS4_10UnderscoreES10_S10_EEEEENS4_13SM90_TMA_LOADENS4_14ComposedLayoutINS4_7SwizzleILi3ELi4ELi3EEENS4_18smem_ptr_flag_bitsILi16EEENSU_INS5_IJNSA_ILi8EEESH_EEENS5_IJSH_SB_EEEEEEEvNS4_8identityES13_S1D_vS1E_EENS_8epilogue10collective6detail29Sm90TmaWarpSpecializedAdapterINS1H_15DefaultEpilogueISJ_SK_SK_NS1G_6thread17LinearCombinationISJ_Li1EffLNS1L_9ScaleType4KindE0ELNS_15FloatRoundStyleE2ESJ_EENS1_15EpilogueDefaultEEEEEvvEEEEvNT_6ParamsE --------------------------
	.section	.nv.constant0._ZN7cutlass13device_kernelINS_4gemm6kernel13GemmUniversalIN4cute5tupleIJiiiiEEENS1_10collective13CollectiveMmaINS1_34MainloopSm90TmaGmmaWarpSpecializedILi4ENS5_IJNS4_1CILi1EEESB_SB_EEENS1_35KernelTmaWarpSpecializedCooperativeEEENS5_IJNSA_ILi384EEENSA_ILi48EEENSA_ILi64EEEEEENS_10bfloat16_tENS5_IJlSB_lEEESJ_SK_NS4_8TiledMMAINS4_8MMA_AtomIJNS4_4SM904GMMA27MMA_64x16x16_F32BF16BF16_SSILNSO_5MajorE0ELSQ_0ELNSO_7ScaleInE1ELSR_1EEEEEENS4_6LayoutINS5_IJNSA_ILi2EEESB_SB_EEENS5_IJSB_NSA_ILi0EEESX_EEEEENS5_IJNS4_10UnderscoreES10_S10_EEEEENS4_13SM90_TMA_LOADENS4_14ComposedLayoutINS4_7SwizzleILi3ELi4ELi3EEENS4_18smem_ptr_flag_bitsILi16EEENSU_INS5_IJNSA_ILi8EEESH_EEENS5_IJSH_SB_EEEEEEEvNS4_8identityES13_S1D_vS1E_EENS_8epilogue10collective6detail29Sm90TmaWarpSpecializedAdapterINS1H_15DefaultEpilogueISJ_SK_SK_NS1G_6thread17LinearCombinationISJ_Li1EffLNS1L_9ScaleType4KindE0ELNS_15FloatRoundStyleE2ESJ_EENS1_15EpilogueDefaultEEEEEvvEEEEvNT_6ParamsE,"a",@progbits
	.sectionflags	@""
	.align	4
.nv.constant0._ZN7cutlass13device_kernelINS_4gemm6kernel13GemmUniversalIN4cute5tupleIJiiiiEEENS1_10collective13CollectiveMmaINS1_34MainloopSm90TmaGmmaWarpSpecializedILi4ENS5_IJNS4_1CILi1EEESB_SB_EEENS1_35KernelTmaWarpSpecializedCooperativeEEENS5_IJNSA_ILi384EEENSA_ILi48EEENSA_ILi64EEEEEENS_10bfloat16_tENS5_IJlSB_lEEESJ_SK_NS4_8TiledMMAINS4_8MMA_AtomIJNS4_4SM904GMMA27MMA_64x16x16_F32BF16BF16_SSILNSO_5MajorE0ELSQ_0ELNSO_7ScaleInE1ELSR_1EEEEEENS4_6LayoutINS5_IJNSA_ILi2EEESB_SB_EEENS5_IJSB_NSA_ILi0EEESX_EEEEENS5_IJNS4_10UnderscoreES10_S10_EEEEENS4_13SM90_TMA_LOADENS4_14ComposedLayoutINS4_7SwizzleILi3ELi4ELi3EEENS4_18smem_ptr_flag_bitsILi16EEENSU_INS5_IJNSA_ILi8EEESH_EEENS5_IJSH_SB_EEEEEEEvNS4_8identityES13_S1D_vS1E_EENS_8epilogue10collective6detail29Sm90TmaWarpSpecializedAdapterINS1H_15DefaultEpilogueISJ_SK_SK_NS1G_6thread17LinearCombinationISJ_Li1EffLNS1L_9ScaleType4KindE0ELNS_15FloatRoundStyleE2ESJ_EENS1_15EpilogueDefaultEEEEEvvEEEEvNT_6ParamsE:
	.zero		1664


//--------------------- SYMBOLS --------------------------

	.type		.nv.reservedSmem.offset0,@object
	.size		.nv.reservedSmem.offset0,0x4
	.type		__assertfail,@function
